def gluon_tcgen05(
    a_ptr,
    b_ptr,
    c_ptr,
    M,
    N,
    K,
    stride_am,
    stride_bk,
    stride_cm,
    BLOCK_M: gl.constexpr,
    BLOCK_N: gl.constexpr,
    BLOCK_K: gl.constexpr,
    DTYPE: gl.constexpr,
    A_LAYOUT: gl.constexpr,
    B_LAYOUT: gl.constexpr,
    C_LAYOUT: gl.constexpr,
    B_SHAPE: gl.constexpr,
    TMEM_LAYOUT: gl.constexpr,
    TMEM_REG: gl.constexpr,
    TRANS_B: gl.constexpr,
    NUM_BUFFERS: gl.constexpr,
):
    a_desc = tma.make_tensor_descriptor(
        a_ptr, [M, K], [stride_am, 1], [BLOCK_M, BLOCK_K], A_LAYOUT
    )
    b_desc = tma.make_tensor_descriptor(
        b_ptr,
        [N, K] if TRANS_B else [K, N],
        [stride_bk, 1],
        B_SHAPE,
        B_LAYOUT,
    )
    c_desc = tma.make_tensor_descriptor(
        c_ptr, [M, N], [stride_cm, 1], [BLOCK_M, BLOCK_N], C_LAYOUT
    )

    a_bufs = gl.allocate_shared_memory(
        DTYPE, [NUM_BUFFERS, BLOCK_M, BLOCK_K], A_LAYOUT
    )
    b_bufs = gl.allocate_shared_memory(DTYPE, [NUM_BUFFERS] + B_SHAPE, B_LAYOUT)

    pid_m = gl.program_id(0)
    pid_n = gl.program_id(1)
    off_m = pid_m * BLOCK_M
    off_n = pid_n * BLOCK_N

    tma_bars = gl.allocate_shared_memory(
        gl.int64, [NUM_BUFFERS, 1], mbarrier.MBarrierLayout()
    )
    mma_bars = gl.allocate_shared_memory(
        gl.int64, [NUM_BUFFERS, 1], mbarrier.MBarrierLayout()
    )
    for i in gl.static_range(NUM_BUFFERS):
        mbarrier.init(tma_bars.index(i), count=1)
        mbarrier.init(mma_bars.index(i), count=1)

    acc_tmem = allocate_tensor_memory(gl.float32, [BLOCK_M, BLOCK_N], TMEM_LAYOUT)
    idx = 0
    phase = 0
    use_acc = False
    for k in range(0, K, BLOCK_K):
        a = a_bufs.index(idx)
        b = b_bufs.index(idx)
        tma_bar = tma_bars.index(idx)
        mma_bar = mma_bars.index(idx)
        mbarrier.expect(
            tma_bar, a_desc.block_type.nbytes + b_desc.block_type.nbytes
        )
        tma.async_copy_global_to_shared(a_desc, [off_m, k], tma_bar, a)
        tma.async_copy_global_to_shared(
            b_desc, [off_n, k] if TRANS_B else [k, off_n], tma_bar, b
        )
        mbarrier.wait(tma_bar, phase=phase)

        if TRANS_B:
            b = b.permute((1, 0))
        tcgen05_mma(a, b, acc_tmem, use_acc=use_acc)
        tcgen05_commit(mma_bar)
        mbarrier.wait(mma_bar, phase=phase)
        use_acc = True

        idx += 1
        if idx == NUM_BUFFERS:
            idx = 0
            phase ^= 1

    for i in gl.static_range(NUM_BUFFERS):
        mbarrier.invalidate(tma_bars.index(i))
        mbarrier.invalidate(mma_bars.index(i))

    acc = acc_tmem.load(TMEM_REG)
    c_smem = gl.allocate_shared_memory(DTYPE, [BLOCK_M, BLOCK_N], C_LAYOUT)
    c_smem.store(acc.to(DTYPE))
    fence_async_shared()
    tma.async_copy_shared_to_global(c_desc, [off_m, off_n], c_smem)
    tma.store_wait(pendings=0)

# config = {"BLOCK_K": 128, "BLOCK_M": 64, "BLOCK_N": 64, "arch": "sm_100", "dtype": "fp16", "num_buffers": 3, "num_warps": 4, "trans_b": 0}
# arch = sm_100


// ===== COMPILED SASS (sm_100a) =====

	.target	sm_100a

	.elftype	@"ET_EXEC"


//--------------------- .note.nv.tkinfo           --------------------------
	.section	.note.nv.tkinfo,"",@"SHT_NOTE"
	.sectionflags	@"SHF_NOTE_NV_TKINFO"
	.tkinfo
        /*0018*/ 	.word	0x00000081
        /*0030*/ 	.string	""
        /*0030*/ 	.string	"ptxas-blackwell"
        /*0030*/ 	.string	"Cuda compilation tools, release 12.9, V12.9.86"
        /*0030*/ 	.string	"Build cuda_12.9.r12.9/compiler.36037853_0"
        /*0030*/ 	.string	"-v  -suppress-debug-info  -lineinfo  -arch sm_100a "



//--------------------- .note.nv.cuver            --------------------------
	.section	.note.nv.cuver,"",@"SHT_NOTE"
	.sectionflags	@"SHF_NOTE_NV_CUVER"
        /*0018*/ 	.short	0x0001
        /*001a*/ 	.short	0x0064
        /*001c*/ 	.short	0x0001
        /*001e*/ 	.short	0x0000
        /*0020*/ 	.short	0x0001
        /*0022*/ 	.short	0x0000


//--------------------- .nv.info                  --------------------------
	.section	.nv.info,"",@"SHT_CUDA_INFO"
	.align	4


	//----- nvinfo : EIATTR_REGCOUNT
	.align		4
        /*0000*/ 	.byte	0x04, 0x2f
        /*0002*/ 	.short	(.L_4 - .L_3)
	.align		4
.L_3:
        /*0004*/ 	.word	index@(gluon_tcgen05)
        /*0008*/ 	.word	0x00000027


	//----- nvinfo : EIATTR_FRAME_SIZE
	.align		4
.L_4:
        /*000c*/ 	.byte	0x04, 0x11
        /*000e*/ 	.short	(.L_6 - .L_5)
	.align		4
.L_5:
        /*0010*/ 	.word	index@($__internal_2_$__cuda_sm10x_tcgen05_guardrail_trap_unallocated_columns_being_dealloced)
        /*0014*/ 	.word	0x00000000


	//----- nvinfo : EIATTR_FRAME_SIZE
	.align		4
.L_6:
        /*0018*/ 	.byte	0x04, 0x11
        /*001a*/ 	.short	(.L_8 - .L_7)
	.align		4
.L_7:
        /*001c*/ 	.word	index@($__internal_1_$__cuda_sm10x_tcgen05_guardrail_trap_phase_invalid_during_alloc)
        /*0020*/ 	.word	0x00000000


	//----- nvinfo : EIATTR_FRAME_SIZE
	.align		4
.L_8:
        /*0024*/ 	.byte	0x04, 0x11
        /*0026*/ 	.short	(.L_10 - .L_9)
	.align		4
.L_9:
        /*0028*/ 	.word	index@($__internal_0_$__cuda_sm10x_tcgen05_guardrail_trap_col_being_dealloced_not_returned_by_alloc)
        /*002c*/ 	.word	0x00000000


	//----- nvinfo : EIATTR_FRAME_SIZE
	.align		4
.L_10:
        /*0030*/ 	.byte	0x04, 0x11
        /*0032*/ 	.short	(.L_12 - .L_11)
	.align		4
.L_11:
        /*0034*/ 	.word	index@(gluon_tcgen05)
        /*0038*/ 	.word	0x00000000


	//----- nvinfo : EIATTR_MIN_STACK_SIZE
	.align		4
.L_12:
        /*003c*/ 	.byte	0x04, 0x12
        /*003e*/ 	.short	(.L_14 - .L_13)
	.align		4
.L_13:
        /*0040*/ 	.word	index@(gluon_tcgen05)
        /*0044*/ 	.word	0x00000000
.L_14:


//--------------------- .nv.info.gluon_tcgen05    --------------------------
	.section	.nv.info.gluon_tcgen05,"",@"SHT_CUDA_INFO"
	.sectionflags	@""
	.align	4


	//----- nvinfo : EIATTR_CUDA_API_VERSION
	.align		4
        /*0000*/ 	.byte	0x04, 0x37
        /*0002*/ 	.short	(.L_16 - .L_15)
.L_15:
        /*0004*/ 	.word	0x00000081


	//----- nvinfo : EIATTR_KPARAM_INFO
	.align		4
.L_16:
        /*0008*/ 	.byte	0x04, 0x17
        /*000a*/ 	.short	(.L_18 - .L_17)
.L_17:
        /*000c*/ 	.word	0x00000000
        /*0010*/ 	.short	0x000a
        /*0012*/ 	.short	0x0048
        /*0014*/ 	.byte	0x00, 0xf4, 0x21, 0x00


	//----- nvinfo : EIATTR_KPARAM_INFO
	.align		4
.L_18:
        /*0018*/ 	.byte	0x04, 0x17
        /*001a*/ 	.short	(.L_20 - .L_19)
.L_19:
        /*001c*/ 	.word	0x00000000
        /*0020*/ 	.short	0x0009
        /*0022*/ 	.short	0x0040
        /*0024*/ 	.byte	0x00, 0xf4, 0x21, 0x00


	//----- nvinfo : EIATTR_KPARAM_INFO
	.align		4
.L_20:
        /*0028*/ 	.byte	0x04, 0x17
        /*002a*/ 	.short	(.L_22 - .L_21)
.L_21:
        /*002c*/ 	.word	0x00000000
        /*0030*/ 	.short	0x0008
        /*0032*/ 	.short	0x0038
        /*0034*/ 	.byte	0x00, 0xf0, 0x21, 0x00


	//----- nvinfo : EIATTR_KPARAM_INFO
	.align		4
.L_22:
        /*0038*/ 	.byte	0x04, 0x17
        /*003a*/ 	.short	(.L_24 - .L_23)
.L_23:
        /*003c*/ 	.word	0x00000000
        /*0040*/ 	.short	0x0007
        /*0042*/ 	.short	0x0030
        /*0044*/ 	.byte	0x00, 0xf0, 0x21, 0x00


	//----- nvinfo : EIATTR_KPARAM_INFO
	.align		4
.L_24:
        /*0048*/ 	.byte	0x04, 0x17
        /*004a*/ 	.short	(.L_26 - .L_25)
.L_25:
        /*004c*/ 	.word	0x00000000
        /*0050*/ 	.short	0x0006
        /*0052*/ 	.short	0x0028
        /*0054*/ 	.byte	0x00, 0xf0, 0x21, 0x00


	//----- nvinfo : EIATTR_KPARAM_INFO
	.align		4
.L_26:
        /*0058*/ 	.byte	0x04, 0x17
        /*005a*/ 	.short	(.L_28 - .L_27)
.L_27:
        /*005c*/ 	.word	0x00000000
        /*0060*/ 	.short	0x0005
        /*0062*/ 	.short	0x0020
        /*0064*/ 	.byte	0x00, 0xf0, 0x11, 0x00


	//----- nvinfo : EIATTR_KPARAM_INFO
	.align		4
.L_28:
        /*0068*/ 	.byte	0x04, 0x17
        /*006a*/ 	.short	(.L_30 - .L_29)
.L_29:
        /*006c*/ 	.word	0x00000000
        /*0070*/ 	.short	0x0004
        /*0072*/ 	.short	0x001c
        /*0074*/ 	.byte	0x00, 0xf0, 0x11, 0x00


	//----- nvinfo : EIATTR_KPARAM_INFO
	.align		4
.L_30:
        /*0078*/ 	.byte	0x04, 0x17
        /*007a*/ 	.short	(.L_32 - .L_31)
.L_31:
        /*007c*/ 	.word	0x00000000
        /*0080*/ 	.short	0x0003
        /*0082*/ 	.short	0x0018
        /*0084*/ 	.byte	0x00, 0xf0, 0x11, 0x00


	//----- nvinfo : EIATTR_KPARAM_INFO
	.align		4
.L_32:
        /*0088*/ 	.byte	0x04, 0x17
        /*008a*/ 	.short	(.L_34 - .L_33)
.L_33:
        /*008c*/ 	.word	0x00000000
        /*0090*/ 	.short	0x0002
        /*0092*/ 	.short	0x0010
        /*0094*/ 	.byte	0x00, 0xf4, 0x21, 0x00


	//----- nvinfo : EIATTR_KPARAM_INFO
	.align		4
.L_34:
        /*0098*/ 	.byte	0x04, 0x17
        /*009a*/ 	.short	(.L_36 - .L_35)
.L_35:
        /*009c*/ 	.word	0x00000000
        /*00a0*/ 	.short	0x0001
        /*00a2*/ 	.short	0x0008
        /*00a4*/ 	.byte	0x00, 0xf4, 0x21, 0x00


	//----- nvinfo : EIATTR_KPARAM_INFO
	.align		4
.L_36:
        /*00a8*/ 	.byte	0x04, 0x17
        /*00aa*/ 	.short	(.L_38 - .L_37)
.L_37:
        /*00ac*/ 	.word	0x00000000
        /*00b0*/ 	.short	0x0000
        /*00b2*/ 	.short	0x0000
        /*00b4*/ 	.byte	0x00, 0xf4, 0x21, 0x00


	//----- nvinfo : EIATTR_AT_ENTRY_FRAGMENTS
	.align		4
.L_38:
        /*00b8*/ 	.byte	0x04, 0x4f
        /*00ba*/ 	.short	(.L_40 - .L_39)


	//   ....[0]....
.L_39:
        /*00bc*/ 	.word	0x00000004


	//----- nvinfo : EIATTR_RESERVED_SMEM_USED
	.align		4
.L_40:
        /*00c0*/ 	.byte	0x01, 0x41
	.zero		2


	//----- nvinfo : EIATTR_SPARSE_MMA_MASK
	.align		4
        /*00c4*/ 	.byte	0x03, 0x50
        /*00c6*/ 	.short	0x0000


	//----- nvinfo : EIATTR_TCGEN05_1CTA_USED
	.align		4
        /*00c8*/ 	.byte	0x01, 0x51
	.zero		2


	//----- nvinfo : EIATTR_MAXREG_COUNT
	.align		4
        /*00cc*/ 	.byte	0x03, 0x1b
        /*00ce*/ 	.short	0x00ff


	//----- nvinfo : EIATTR_NUM_BARRIERS
	.align		4
        /*00d0*/ 	.byte	0x02, 0x4c
        /*00d2*/ 	.byte	0x01
	.zero		1


	//----- nvinfo : EIATTR_INT_WARP_WIDE_INSTR_OFFSETS
	.align		4
        /*00d4*/ 	.byte	0x04, 0x31
        /*00d6*/ 	.short	(.L_42 - .L_41)


	//   ....[0]....
.L_41:
        /*00d8*/ 	.word	0x00001720


	//   ....[1]....
        /*00dc*/ 	.word	0x00001740


	//   ....[2]....
        /*00e0*/ 	.word	0x000017c0


	//   ....[3]....
        /*00e4*/ 	.word	0x00001ac0


	//   ....[4]....
        /*00e8*/ 	.word	0x00001b10


	//   ....[5]....
        /*00ec*/ 	.word	0x00001b20


	//   ....[6]....
        /*00f0*/ 	.word	0x00001b30


	//   ....[7]....
        /*00f4*/ 	.word	0x00001f40


	//   ....[8]....
        /*00f8*/ 	.word	0x00001f50


	//   ....[9]....
        /*00fc*/ 	.word	0x000020d0


	//   ....[10]....
        /*0100*/ 	.word	0x00002120


	//   ....[11]....
        /*0104*/ 	.word	0x00002130


	//   ....[12]....
        /*0108*/ 	.word	0x00002160


	//   ....[13]....
        /*010c*/ 	.word	0x00002610


	//   ....[14]....
        /*0110*/ 	.word	0x00002620


	//   ....[15]....
        /*0114*/ 	.word	0x00002960


	//   ....[16]....
        /*0118*/ 	.word	0x00002970


	//   ....[17]....
        /*011c*/ 	.word	0x00002ce0


	//   ....[18]....
        /*0120*/ 	.word	0x00002d30


	//----- nvinfo : EIATTR_COOP_GROUP_MASK_REGIDS
	.align		4
.L_42:
        /*0124*/ 	.byte	0x04, 0x29
        /*0126*/ 	.short	(.L_44 - .L_43)


	//   ....[0]....
.L_43:
        /*0128*/ 	.word	0xffffffff


	//   ....[1]....
        /*012c*/ 	.word	0xffffffff


	//   ....[2]....
        /*0130*/ 	.word	0xffffffff


	//   ....[3]....
        /*0134*/ 	.word	0xffffffff


	//   ....[4]....
        /*0138*/ 	.word	0xffffffff


	//   ....[5]....
        /*013c*/ 	.word	0xffffffff


	//   ....[6]....
        /*0140*/ 	.word	0xffffffff


	//   ....[7]....
        /*0144*/ 	.word	0xffffffff


	//   ....[8]....
        /*0148*/ 	.word	0xffffffff


	//   ....[9]....
        /*014c*/ 	.word	0xffffffff


	//----- nvinfo : EIATTR_COOP_GROUP_INSTR_OFFSETS
	.align		4
.L_44:
        /*0150*/ 	.byte	0x04, 0x28
        /*0152*/ 	.short	(.L_46 - .L_45)


	//   ....[0]....
.L_45:
        /*0154*/ 	.word	0x00000050


	//   ....[1]....
        /*0158*/ 	.word	0x00000310


	//   ....[2]....
        /*015c*/ 	.word	0x00000500


	//   ....[3]....
        /*0160*/ 	.word	0x000009c0


	//   ....[4]....
        /*0164*/ 	.word	0x00000b00


	//   ....[5]....
        /*0168*/ 	.word	0x00000fb0


	//   ....[6]....
        /*016c*/ 	.word	0x000010f0


	//   ....[7]....
        /*0170*/ 	.word	0x000015e0


	//   ....[8]....
        /*0174*/ 	.word	0x00002b70


	//   ....[9]....
        /*0178*/ 	.word	0x00002de0


	//----- nvinfo : EIATTR_VRC_CTA_INIT_COUNT
	.align		4
.L_46:
        /*017c*/ 	.byte	0x02, 0x4a
        /*017e*/ 	.byte	0x80
	.zero		1


	//----- nvinfo : EIATTR_MBARRIER_INSTR_OFFSETS
	.align		4
        /*0180*/ 	.byte	0x04, 0x39
        /*0182*/ 	.short	(.L_48 - .L_47)


	//   ....[0]....
.L_47:
        /*0184*/ 	.word	0x000017e0
        /*0188*/ 	.word	0x000000ff
        /*018c*/ 	.word	0x00018000
        /*0190*/ 	.short	0x0100
        /*0192*/ 	.byte	0x08
	.zero		1


	//   ....[1]....
        /*0194*/ 	.word	0x000017f0
        /*0198*/ 	.word	0x000000ff
        /*019c*/ 	.word	0x00018020
        /*01a0*/ 	.short	0x0100
        /*01a2*/ 	.byte	0x08
	.zero		1


	//   ....[2]....
        /*01a4*/ 	.word	0x000018a0
        /*01a8*/ 	.word	0x000000ff
        /*01ac*/ 	.word	0x00018008
        /*01b0*/ 	.short	0x0100
        /*01b2*/ 	.byte	0x08
	.zero		1


	//   ....[3]....
        /*01b4*/ 	.word	0x000018b0
        /*01b8*/ 	.word	0x000000ff
        /*01bc*/ 	.word	0x00018028
        /*01c0*/ 	.short	0x0100
        /*01c2*/ 	.byte	0x08
	.zero		1


	//   ....[4]....
        /*01c4*/ 	.word	0x000019c0
        /*01c8*/ 	.word	0x000000ff
        /*01cc*/ 	.word	0x00018010
        /*01d0*/ 	.short	0x0100
        /*01d2*/ 	.byte	0x08
	.zero		1


	//   ....[5]....
        /*01d4*/ 	.word	0x000019d0
        /*01d8*/ 	.word	0x000000ff
        /*01dc*/ 	.word	0x00018030
        /*01e0*/ 	.short	0x0100
        /*01e2*/ 	.byte	0x08
	.zero		1


	//   ....[6]....
        /*01e4*/ 	.word	0x00001bc0
        /*01e8*/ 	.word	0x000000ff
        /*01ec*/ 	.word	0x00018000
        /*01f0*/ 	.short	0x010a
        /*01f2*/ 	.byte	0x08
	.zero		1


	//   ....[7]....
        /*01f4*/ 	.word	0x00001fa0
        /*01f8*/ 	.word	0x000000ff
        /*01fc*/ 	.word	0x00018020
        /*0200*/ 	.short	0x010a
        /*0202*/ 	.byte	0x08
	.zero		1


	//   ....[8]....
        /*0204*/ 	.word	0x000021d0
        /*0208*/ 	.word	0x000000ff
        /*020c*/ 	.word	0x00018000
        /*0210*/ 	.short	0x010a
        /*0212*/ 	.byte	0x23
	.zero		1


	//   ....[9]....
        /*0214*/ 	.word	0x00002660
        /*0218*/ 	.word	0x000000ff
        /*021c*/ 	.word	0x00018020
        /*0220*/ 	.short	0x010a
        /*0222*/ 	.byte	0x23
	.zero		1


	//   ....[10]....
        /*0224*/ 	.word	0x00002740
        /*0228*/ 	.word	0x000000ff
        /*022c*/ 	.word	0x00018000
        /*0230*/ 	.short	0x0108
        /*0232*/ 	.byte	0x08
	.zero		1


	//   ....[11]....
        /*0234*/ 	.word	0x00002750
        /*0238*/ 	.word	0x000000ff
        /*023c*/ 	.word	0x00018020
        /*0240*/ 	.short	0x0108
        /*0242*/ 	.byte	0x08
	.zero		1


	//   ....[12]....
        /*0244*/ 	.word	0x000027a0
        /*0248*/ 	.word	0x000000ff
        /*024c*/ 	.word	0x00018008
        /*0250*/ 	.short	0x0108
        /*0252*/ 	.byte	0x08
	.zero		1


	//   ....[13]....
        /*0254*/ 	.word	0x000027b0
        /*0258*/ 	.word	0x000000ff
        /*025c*/ 	.word	0x00018028
        /*0260*/ 	.short	0x0108
        /*0262*/ 	.byte	0x08
	.zero		1


	//   ....[14]....
        /*0264*/ 	.word	0x00002800
        /*0268*/ 	.word	0x000000ff
        /*026c*/ 	.word	0x00018010
        /*0270*/ 	.short	0x0108
        /*0272*/ 	.byte	0x08
	.zero		1


	//   ....[15]....
        /*0274*/ 	.word	0x00002810
        /*0278*/ 	.word	0x000000ff
        /*027c*/ 	.word	0x00018030
        /*0280*/ 	.short	0x0108
        /*0282*/ 	.byte	0x08
	.zero		1


	//   ....[16]....
        /*0284*/ 	.word	0x00002e00
        /*0288*/ 	.word	0x000000ff
        /*028c*/ 	.word	0x00018000
        /*0290*/ 	.short	0x010a
        /*0292*/ 	.byte	0x08
	.zero		1


	//   ....[17]....
        /*0294*/ 	.word	0x00002e30
        /*0298*/ 	.word	0x000000ff
        /*029c*/ 	.word	0x00018020
        /*02a0*/ 	.short	0x010a
        /*02a2*/ 	.byte	0x08
	.zero		1


	//   ....[18]....
        /*02a4*/ 	.word	0x00002e60
        /*02a8*/ 	.word	0x000000ff
        /*02ac*/ 	.word	0x00018000
        /*02b0*/ 	.short	0x010a
        /*02b2*/ 	.byte	0x23
	.zero		1


	//   ....[19]....
        /*02b4*/ 	.word	0x00002e90
        /*02b8*/ 	.word	0x000000ff
        /*02bc*/ 	.word	0x00018020
        /*02c0*/ 	.short	0x010a
        /*02c2*/ 	.byte	0x23
	.zero		1


	//----- nvinfo : EIATTR_NUM_MBARRIERS
	.align		4
.L_48:
        /*02c4*/ 	.byte	0x03, 0x38
        /*02c6*/ 	.short	0x0006


	//----- nvinfo : EIATTR_EXIT_INSTR_OFFSETS
	.align		4
        /*02c8*/ 	.byte	0x04, 0x1c
        /*02ca*/ 	.short	(.L_50 - .L_49)


	//   ....[0]....
.L_49:
        /*02cc*/ 	.word	0x00002df0


	//----- nvinfo : EIATTR_REQNTID
	.align		4
.L_50:
        /*02d0*/ 	.byte	0x04, 0x10
        /*02d2*/ 	.short	(.L_52 - .L_51)
.L_51:
        /*02d4*/ 	.word	0x00000080
        /*02d8*/ 	.word	0x00000001
        /*02dc*/ 	.word	0x00000001


	//----- nvinfo : EIATTR_CRS_STACK_SIZE
	.align		4
.L_52:
        /*02e0*/ 	.byte	0x04, 0x1e
        /*02e2*/ 	.short	(.L_54 - .L_53)
.L_53:
        /*02e4*/ 	.word	0x00000000


	//----- nvinfo : EIATTR_CBANK_PARAM_SIZE
	.align		4
.L_54:
        /*02e8*/ 	.byte	0x03, 0x19
        /*02ea*/ 	.short	0x0050


	//----- nvinfo : EIATTR_PARAM_CBANK
	.align		4
        /*02ec*/ 	.byte	0x04, 0x0a
        /*02ee*/ 	.short	(.L_56 - .L_55)
	.align		4
.L_55:
        /*02f0*/ 	.word	index@(.nv.constant0.gluon_tcgen05)
        /*02f4*/ 	.short	0x0380
        /*02f6*/ 	.short	0x0050


	//----- nvinfo : EIATTR_SW_WAR
	.align		4
.L_56:
        /*02f8*/ 	.byte	0x04, 0x36
        /*02fa*/ 	.short	(.L_58 - .L_57)
.L_57:
        /*02fc*/ 	.word	0x00000008
.L_58:


//--------------------- .nv.compat                --------------------------
	.section	.nv.compat,"",@"SHT_CUDA_COMPAT_INFO"
	.align	4
        /*0000*/ 	.byte	0x02, 0x02, 0x02, 0x00, 0x02, 0x05, 0x05, 0x00, 0x02, 0x03, 0x03, 0x00, 0x02, 0x06, 0x01, 0x00


//--------------------- .nv.callgraph             --------------------------
	.section	.nv.callgraph,"",@"SHT_CUDA_CALLGRAPH"
	.align	4
	.sectionentsize	8
	.align		4
        /*0000*/ 	.word	0x00000000
	.align		4
        /*0004*/ 	.word	0xffffffff
	.align		4
        /*0008*/ 	.word	0x00000000
	.align		4
        /*000c*/ 	.word	0xfffffffe
	.align		4
        /*0010*/ 	.word	0x00000000
	.align		4
        /*0014*/ 	.word	0xfffffffd
	.align		4
        /*0018*/ 	.word	0x00000000
	.align		4
        /*001c*/ 	.word	0xfffffffc


//--------------------- .text.gluon_tcgen05       --------------------------
	.section	.text.gluon_tcgen05,"ax",@progbits
	.align	128
        .global         gluon_tcgen05
        .type           gluon_tcgen05,@function
        .size           gluon_tcgen05,(.L_x_81 - gluon_tcgen05)
        .other          gluon_tcgen05,@"STO_CUDA_ENTRY STV_DEFAULT"
gluon_tcgen05:
.text.gluon_tcgen05:
[----:B------:R-:W1:Y:S01]  /*0000*/  LDC R1, c[0x0][0x37c] ;  /* 0x0000df00ff017b82 */ /* 0x000e620000000800 */
[----:B------:R-:W2:Y:S02]  /*0010*/  S2R R0, SR_TID.X ;  /* 0x0000000000007919 */ /* 0x000ea40000002100 */
[----:B--2---:R-:W-:-:S13]  /*0020*/  ISETP.GE.U32.AND P2, PT, R0, 0x20, PT ;  /* 0x000000200000780c */ /* 0x004fda0003f46070 */
[----:B------:R-:W-:Y:S05]  /*0030*/  @P2 BRA `(.L_x_0) ;  /* 0x0000000000b82947 */ /* 0x000fea0003800000 */
[----:B------:R-:W2:Y:S01]  /*0040*/  S2UR UR6, SR_CgaCtaId ;  /* 0x00000000000679c3 */ /* 0x000ea20000008800 */
[----:B------:R-:W-:Y:S01]  /*0050*/  NOP ;  /* 0x0000000000007918 */ /* 0x000fe20000000000 */
[----:B------:R-:W-:Y:S02]  /*0060*/  UMOV UR4, 0x40 ;  /* 0x0000004000047882 */ /* 0x000fe40000000000 */
[----:B--2---:R-:W-:-:S09]  /*0070*/  ULEA UR4, UR6, UR4, 0x18 ;  /* 0x0000000406047291 */ /* 0x004fd2000f8ec0ff */
[----:B------:R-:W2:Y:S01]  /*0080*/  LDS.U8 R2, [UR4] ;  /* 0x00000004ff027984 */ /* 0x000ea20008000000 */
[----:B------:R-:W-:Y:S02]  /*0090*/  UMOV UR4, 0x400 ;  /* 0x0000040000047882 */ /* 0x000fe40000000000 */
[----:B------:R-:W-:Y:S01]  /*00a0*/  ULEA UR4, UR6, UR4, 0x18 ;  /* 0x0000000406047291 */ /* 0x000fe2000f8ec0ff */
[----:B--2---:R-:W-:-:S13]  /*00b0*/  ISETP.NE.AND P0, PT, R2, RZ, PT ;  /* 0x000000ff0200720c */ /* 0x004fda0003f05270 */
[----:B------:R-:W-:Y:S05]  /*00c0*/  @P0 BRA `(.L_x_1) ;  /* 0x00000000007c0947 */ /* 0x000fea0003800000 */
[----:B------:R-:W-:-:S13]  /*00d0*/  ELECT P0, URZ, PT ;  /* 0x0000000000ff782f */ /* 0x000fda0003800000 */
[----:B------:R-:W-:Y:S05]  /*00e0*/  @!P0 BRA `(.L_x_2) ;  /* 0x0000000000848947 */ /* 0x000fea0003800000 */
[----:B------:R-:W-:Y:S01]  /*00f0*/  UMOV UR5, 0x2 ;  /* 0x0000000200057882 */ /* 0x000fe20000000000 */
[----:B------:R-:W-:Y:S02]  /*0100*/  IMAD.MOV.U32 R5, RZ, RZ, 0x1 ;  /* 0x00000001ff057424 */ /* 0x000fe400078e00ff */
[----:B------:R-:W-:Y:S02]  /*0110*/  IMAD.MOV.U32 R3, RZ, RZ, 0x3 ;  /* 0x00000003ff037424 */ /* 0x000fe400078e00ff */
[----:B------:R-:W-:Y:S04]  /*0120*/  DEPBAR.LE SB2, 0x36 ;  /* 0x0000ad800000791a */ /* 0x000fe80000000000 */
[----:B------:R-:W2:Y:S02]  /*0130*/  UTCATOMSWS.FIND_AND_SET.ALIGN UP0, UR5, UR5 ;  /* 0x00000005000575e3 */ /* 0x000ea40008000800 */
[----:B--2---:R-:W-:-:S04]  /*0140*/  PLOP3.LUT P0, PT, PT, PT, UP0, 0x80, 0x8 ;  /* 0x000000000008781c */ /* 0x004fc80003f0f008 */
[----:B------:R-:W-:-:S04]  /*0150*/  SEL R2, RZ, 0xffffffff, !P0 ;  /* 0xffffffffff027807 */ /* 0x000fc80004000000 */
[----:B------:R-:W-:Y:S01]  /*0160*/  ISETP.NE.AND P0, PT, R2, RZ, PT ;  /* 0x000000ff0200720c */ /* 0x000fe20003f05270 */
[----:B------:R-:W-:-:S12]  /*0170*/  IMAD.U32 R2, RZ, RZ, UR5 ;  /* 0x00000005ff027e24 */ /* 0x000fd8000f8e00ff */
[----:B------:R-:W-:Y:S05]  /*0180*/  @P0 BRA `(.L_x_3) ;  /* 0x0000000000240947 */ /* 0x000fea0003800000 */
.L_x_4:
[----:B------:R-:W-:Y:S05]  /*0190*/  NANOSLEEP 0x64 ;  /* 0x000000640000795d */ /* 0x000fea0003800000 */
[----:B------:R-:W-:-:S05]  /*01a0*/  UMOV UR5, 0x2 ;  /* 0x0000000200057882 */ /* 0x000fca0000000000 */
[----:B------:R-:W-:Y:S04]  /*01b0*/  DEPBAR.LE SB2, 0x36 ;  /* 0x0000ad800000791a */ /* 0x000fe80000000000 */
[----:B------:R-:W2:Y:S02]  /*01c0*/  UTCATOMSWS.FIND_AND_SET.ALIGN UP0, UR5, UR5 ;  /* 0x00000005000575e3 */ /* 0x000ea40008000800 */
[----:B--2---:R-:W-:-:S04]  /*01d0*/  PLOP3.LUT P0, PT, PT, PT, UP0, 0x80, 0x8 ;  /* 0x000000000008781c */ /* 0x004fc80003f0f008 */
[----:B------:R-:W-:-:S04]  /*01e0*/  SEL R2, RZ, 0xffffffff, !P0 ;  /* 0xffffffffff027807 */ /* 0x000fc80004000000 */
[----:B------:R-:W-:Y:S01]  /*01f0*/  ISETP.NE.AND P0, PT, R2, RZ, PT ;  /* 0x000000ff0200720c */ /* 0x000fe20003f05270 */
[----:B------:R-:W-:-:S12]  /*0200*/  IMAD.U32 R2, RZ, RZ, UR5 ;  /* 0x00000005ff027e24 */ /* 0x000fd8000f8e00ff */
[----:B------:R-:W-:Y:S05]  /*0210*/  @!P0 BRA `(.L_x_4) ;  /* 0xfffffffc00dc8947 */ /* 0x000fea000383ffff */
.L_x_3:
[C---:B------:R-:W-:Y:S01]  /*0220*/  VIADD R4, R2.reuse, 0x10 ;  /* 0x0000001002047836 */ /* 0x040fe20000000000 */
[----:B------:R-:W-:Y:S01]  /*0230*/  UMOV UR5, 0x50 ;  /* 0x0000005000057882 */ /* 0x000fe20000000000 */
[----:B------:R-:W-:Y:S01]  /*0240*/  SHF.L.U32 R3, R3, R2, RZ ;  /* 0x0000000203037219 */ /* 0x000fe200000006ff */
[----:B------:R-:W-:Y:S01]  /*0250*/  ULEA UR5, UR6, UR5, 0x18 ;  /* 0x0000000506057291 */ /* 0x000fe2000f8ec0ff */
[----:B------:R-:W-:Y:S01]  /*0260*/  IMAD.SHL.U32 R2, R2, 0x20, RZ ;  /* 0x0000002002027824 */ /* 0x000fe200078e00ff */
[----:B------:R-:W-:-:S04]  /*0270*/  SHF.L.U32 R4, R5, R4, RZ ;  /* 0x0000000405047219 */ /* 0x000fc800000006ff */
[----:B------:R-:W-:-:S05]  /*0280*/  LOP3.LUT R3, R4, R3, RZ, 0xfc, !PT ;  /* 0x0000000304037212 */ /* 0x000fca00078efcff */
[----:B------:R2:W-:Y:S04]  /*0290*/  ATOMS.OR RZ, [UR5], R3 ;  /* 0x00000003ffff798c */ /* 0x0005e8000b000005 */
[----:B------:R2:W-:Y:S01]  /*02a0*/  STS [UR4], R2 ;  /* 0x00000002ff007988 */ /* 0x0005e20008000804 */
[----:B------:R-:W-:Y:S05]  /*02b0*/  BRA `(.L_x_2) ;  /* 0x0000000000107947 */ /* 0x000fea0003800000 */
.L_x_1:
[----:B------:R-:W-:Y:S01]  /*02c0*/  IMAD.MOV.U32 R3, RZ, RZ, -0x1 ;  /* 0xffffffffff037424 */ /* 0x000fe200078e00ff */
[----:B------:R-:W-:-:S04]  /*02d0*/  MOV R2, 0x300 ;  /* 0x0000030000027802 */ /* 0x000fc80000000f00 */
[----:B------:R2:W-:Y:S03]  /*02e0*/  STS [UR4], R3 ;  /* 0x00000003ff007988 */ /* 0x0005e60008000804 */
[----:B-12---:R-:W-:Y:S05]  /*02f0*/  CALL.REL.NOINC `($__internal_1_$__cuda_sm10x_tcgen05_guardrail_trap_phase_invalid_during_alloc) ;  /* 0x0000002800fc7944 */ /* 0x006fea0003c00000 */
.L_x_2:
[----:B------:R-:W-:Y:S05]  /*0300*/  WARPSYNC.ALL ;  /* 0x0000000000007948 */ /* 0x000fea0003800000 */
[----:B------:R-:W-:Y:S01]  /*0310*/  NOP ;  /* 0x0000000000007918 */ /* 0x000fe20000000000 */
.L_x_0:
[----:B------:R-:W3:Y:S08]  /*0320*/  S2UR UR4, SR_CgaCtaId ;  /* 0x00000000000479c3 */ /* 0x000ef00000008800 */
[----:B------:R-:W-:Y:S01]  /*0330*/  BAR.SYNC.DEFER_BLOCKING 0x0 ;  /* 0x0000000000007b1d */ /* 0x000fe20000010000 */
[----:B------:R-:W-:-:S05]  /*0340*/  LOP3.LUT R36, R0, 0x7f, RZ, 0xc0, !PT ;  /* 0x0000007f00247812 */ /* 0x000fca00078ec0ff */
[----:B------:R-:W-:Y:S02]  /*0350*/  UMOV UR8, 0x400 ;  /* 0x0000040000087882 */ /* 0x000fe40000000000 */
[----:B--2---:R-:W2:Y:S08]  /*0360*/  LDC R3, c[0x0][0x398] ;  /* 0x0000e600ff037b82 */ /* 0x004eb00000000800 */
[----:B------:R-:W4:Y:S01]  /*0370*/  LDC R6, c[0x0][0x3a0] ;  /* 0x0000e800ff067b82 */ /* 0x000f220000000800 */
[----:B---3--:R-:W-:-:S07]  /*0380*/  ULEA UR8, UR4, UR8, 0x18 ;  /* 0x0000000804087291 */ /* 0x008fce000f8ec0ff */
[----:B------:R-:W3:Y:S02]  /*0390*/  S2UR UR16, SR_CTAID.Y ;  /* 0x00000000001079c3 */ /* 0x000ee40000002600 */
[----:B------:R-:W5:Y:S06]  /*03a0*/  LDS R4, [UR8] ;  /* 0x00000008ff047984 */ /* 0x000f6c0008000800 */
[----:B------:R-:W-:Y:S06]  /*03b0*/  BAR.SYNC.DEFER_BLOCKING 0x0 ;  /* 0x0000000000007b1d */ /* 0x000fec0000010000 */
[----:B------:R-:W-:Y:S05]  /*03c0*/  @P2 BRA `(.L_x_5) ;  /* 0x0000000000182947 */ /* 0x000fea0003800000 */
[----:B------:R-:W-:Y:S01]  /*03d0*/  ELECT P0, URZ, PT ;  /* 0x0000000000ff782f */ /* 0x000fe20003800000 */
[----:B------:R-:W-:Y:S01]  /*03e0*/  IMAD.MOV.U32 R2, RZ, RZ, 0x1 ;  /* 0x00000001ff027424 */ /* 0x000fe200078e00ff */
[----:B------:R-:W-:Y:S01]  /*03f0*/  UMOV UR5, 0x40 ;  /* 0x0000004000057882 */ /* 0x000fe20000000000 */
[----:B------:R-:W-:Y:S01]  /*0400*/  UVIRTCOUNT.DEALLOC.SMPOOL 0x80 ;  /* 0x000000800000784c */ /* 0x000fe20000000000 */
[----:B------:R-:W-:-:S09]  /*0410*/  ULEA UR5, UR4, UR5, 0x18 ;  /* 0x0000000504057291 */ /* 0x000fd2000f8ec0ff */
[----:B------:R5:W-:Y:S03]  /*0420*/  @P0 STS.U8 [UR5], R2 ;  /* 0x00000002ff000988 */ /* 0x000be60008000005 */
.L_x_5:
[----:B------:R-:W5:Y:S01]  /*0430*/  S2UR UR4, SR_CTAID.Z ;  /* 0x00000000000479c3 */ /* 0x000f620000002700 */
[----:B------:R-:W4:Y:S01]  /*0440*/  LDCU UR5, c[0x0][0x370] ;  /* 0x00006e00ff0577ac */ /* 0x000f220008000800 */
[C---:B------:R-:W-:Y:S01]  /*0450*/  ISETP.GE.U32.AND P0, PT, R36.reuse, 0x20, PT ;  /* 0x000000202400780c */ /* 0x040fe20003f06070 */
[----:B--2--5:R-:W-:Y:S01]  /*0460*/  VIADD R2, R3, 0xffffffff ;  /* 0xffffffff03027836 */ /* 0x024fe20000000000 */
[C---:B------:R-:W-:Y:S01]  /*0470*/  ISETP.NE.U32.AND P3, PT, R36.reuse, RZ, PT ;  /* 0x000000ff2400720c */ /* 0x040fe20003f65070 */
[----:B------:R-:W2:Y:S01]  /*0480*/  LDCU UR6, c[0x0][0x374] ;  /* 0x00006e80ff0677ac */ /* 0x000ea20008000800 */
[----:B------:R-:W-:Y:S01]  /*0490*/  LEA R10, R36, UR8, 0x2 ;  /* 0x00000008240a7c11 */ /* 0x000fe2000f8e10ff */
[----:B----4-:R-:W-:Y:S01]  /*04a0*/  VIADD R11, R6, 0xffffffff ;  /* 0xffffffff060b7836 */ /* 0x010fe20000000000 */
[----:B------:R-:W4:Y:S01]  /*04b0*/  S2UR UR13, SR_CTAID.X ;  /* 0x00000000000d79c3 */ /* 0x000f220000002500 */
[----:B------:R-:W5:Y:S01]  /*04c0*/  LDCU.64 UR14, c[0x0][0x3c0] ;  /* 0x00007800ff0e77ac */ /* 0x000f620008000a00 */
[----:B------:R-:W-:Y:S01]  /*04d0*/  R2UR UR12, R4 ;  /* 0x00000000040c72ca */ /* 0x000fe200000e0000 */
[----:B------:R-:W-:Y:S04]  /*04e0*/  BSSY.RECONVERGENT B0, `(.L_x_6) ;  /* 0x0000011000007945 */ /* 0x000fe80003800200 */
[----:B------:R3:W-:Y:S01]  /*04f0*/  @!P0 STS [R10], RZ ;  /* 0x000000ff0a008388 */ /* 0x0007e20000000800 */
[----:B------:R-:W-:-:S03]  /*0500*/  NOP ;  /* 0x0000000000007918 */ /* 0x000fc60000000000 */
[----:B------:R3:W-:Y:S02]  /*0510*/  @!P3 STS [UR8+0x24], R2 ;  /* 0x00002402ff00b988 */ /* 0x0007e40008000808 */
[----:B--23--:R-:W-:Y:S02]  /*0520*/  UIMAD UR4, UR4, UR6, UR16 ;  /* 0x00000006040472a4 */ /* 0x00cfe4000f8e0210 */
[----:B------:R2:W-:Y:S02]  /*0530*/  @!P3 STS [UR8+0x20], R11 ;  /* 0x0000200bff00b988 */ /* 0x0005e40008000808 */
[----:B----4-:R-:W-:-:S04]  /*0540*/  UIMAD UR4, UR4, UR5, UR13 ;  /* 0x00000005040472a4 */ /* 0x010fc8000f8e020d */
[----:B------:R-:W-:-:S04]  /*0550*/  UIMAD UR4, UR4, 0x180, URZ ;  /* 0x00000180040478a4 */ /* 0x000fc8000f8e02ff */
[----:B-----5:R-:W-:-:S04]  /*0560*/  UIADD3 UR10, UP0, UPT, UR4, UR14, URZ ;  /* 0x0000000e040a7290 */ /* 0x020fc8000ff1e0ff */
[----:B------:R-:W-:Y:S01]  /*0570*/  ULEA.HI.X.SX32 UR11, UR4, UR15, 0x1, UP0 ;  /* 0x0000000f040b7291 */ /* 0x000fe200080f0eff */
[----:B--2---:R-:W-:Y:S11]  /*0580*/  @P3 BRA `(.L_x_7) ;  /* 0x0000000000183947 */ /* 0x004ff60003800000 */
[----:B------:R-:W2:Y:S01]  /*0590*/  LDS R3, [UR8+0x8] ;  /* 0x00000808ff037984 */ /* 0x000ea20008000800 */
[----:B------:R-:W3:Y:S01]  /*05a0*/  LDC.64 R8, c[0x0][0x380] ;  /* 0x0000e000ff087b82 */ /* 0x000ee20000000a00 */
[----:B------:R-:W-:Y:S02]  /*05b0*/  IMAD.MOV.U32 R4, RZ, RZ, 0x70 ;  /* 0x00000070ff047424 */ /* 0x000fe400078e00ff */
[----:B---3--:R3:W-:Y:S03]  /*05c0*/  STS.64 [UR8], R8 ;  /* 0x00000008ff007988 */ /* 0x0087e60008000a08 */
[----:B--2---:R-:W-:-:S05]  /*05d0*/  LOP3.LUT R3, R3, 0x10, R4, 0xd8, !PT ;  /* 0x0000001003037812 */ /* 0x004fca00078ed804 */
[----:B------:R3:W-:Y:S02]  /*05e0*/  STS [UR8+0x8], R3 ;  /* 0x00000803ff007988 */ /* 0x0007e40008000808 */
.L_x_7:
[----:B------:R-:W-:Y:S05]  /*05f0*/  BSYNC.RECONVERGENT B0 ;  /* 0x0000000000007941 */ /* 0x000fea0003800200 */
.L_x_6:
[----:B------:R-:W-:Y:S04]  /*0600*/  BSSY.RECONVERGENT B0, `(.L_x_8) ;  /* 0x000000a000007945 */ /* 0x000fe80003800200 */
[----:B------:R-:W-:Y:S05]  /*0610*/  @P3 BRA `(.L_x_9) ;  /* 0x0000000000203947 */ /* 0x000fea0003800000 */
[----:B---3--:R-:W2:Y:S01]  /*0620*/  LDS R3, [UR8+0x34] ;  /* 0x00003408ff037984 */ /* 0x008ea20008000800 */
[----:B------:R-:W-:Y:S02]  /*0630*/  IMAD.MOV.U32 R4, RZ, RZ, 0x3f000000 ;  /* 0x3f000000ff047424 */ /* 0x000fe400078e00ff */
[----:B------:R-:W-:Y:S01]  /*0640*/  @!P3 IMAD.MOV.U32 R5, RZ, RZ, 0x3f ;  /* 0x0000003fff05b424 */ /* 0x000fe200078e00ff */
[----:B------:R-:W3:Y:S02]  /*0650*/  @!P3 LDS R8, [UR8+0x38] ;  /* 0x00003808ff08b984 */ /* 0x000ee40008000800 */
[----:B--2---:R-:W-:Y:S02]  /*0660*/  LOP3.LUT R3, R3, 0xff000000, R4, 0xb8, !PT ;  /* 0xff00000003037812 */ /* 0x004fe400078eb804 */
[----:B---3--:R-:W-:-:S03]  /*0670*/  @!P3 LOP3.LUT R4, R8, 0xff, R5, 0xb8, !PT ;  /* 0x000000ff0804b812 */ /* 0x008fc600078eb805 */
[----:B------:R2:W-:Y:S04]  /*0680*/  STS [UR8+0x34], R3 ;  /* 0x00003403ff007988 */ /* 0x0005e80008000808 */
[----:B------:R2:W-:Y:S02]  /*0690*/  @!P3 STS [UR8+0x38], R4 ;  /* 0x00003804ff00b988 */ /* 0x0005e40008000808 */
.L_x_9:
[----:B------:R-:W-:Y:S05]  /*06a0*/  BSYNC.RECONVERGENT B0 ;  /* 0x0000000000007941 */ /* 0x000fea0003800200 */
.L_x_8:
[----:B------:R-:W-:Y:S04]  /*06b0*/  BSSY.RECONVERGENT B0, `(.L_x_10) ;  /* 0x000000e000007945 */ /* 0x000fe80003800200 */
[----:B------:R-:W-:Y:S05]  /*06c0*/  @P3 BRA `(.L_x_11) ;  /* 0x0000000000303947 */ /* 0x000fea0003800000 */
[----:B--2---:R-:W2:Y:S01]  /*06d0*/  LDS R4, [UR8+0x34] ;  /* 0x00003408ff047984 */ /* 0x004ea20008000800 */
[----:B------:R-:W4:Y:S03]  /*06e0*/  LDC.64 R12, c[0x0][0x3a8] ;  /* 0x0000ea00ff0c7b82 */ /* 0x000f260000000a00 */
[----:B---3--:R-:W3:Y:S01]  /*06f0*/  LDS R3, [UR8+0x1c] ;  /* 0x00001c08ff037984 */ /* 0x008ee20008000800 */
[C---:B----4-:R-:W-:Y:S01]  /*0700*/  SHF.L.U64.HI R8, R12.reuse, 0x1, R13 ;  /* 0x000000010c087819 */ /* 0x050fe2000001020d */
[----:B------:R-:W-:-:S03]  /*0710*/  IMAD.SHL.U32 R5, R12, 0x2, RZ ;  /* 0x000000020c057824 */ /* 0x000fc600078e00ff */
[--C-:B------:R-:W-:Y:S02]  /*0720*/  SHF.R.U32.HI R12, RZ, 0x4, R8.reuse ;  /* 0x00000004ff0c7819 */ /* 0x100fe40000011608 */
[----:B------:R-:W-:-:S05]  /*0730*/  SHF.R.U64 R5, R5, 0x4, R8 ;  /* 0x0000000405057819 */ /* 0x000fca0000001208 */
[----:B------:R4:W-:Y:S01]  /*0740*/  STS [UR8+0xc], R5 ;  /* 0x00000c05ff007988 */ /* 0x0009e20008000808 */
[----:B--2---:R-:W-:Y:S02]  /*0750*/  LOP3.LUT R4, R4, 0x7, RZ, 0xb8, !PT ;  /* 0x0000000704047812 */ /* 0x004fe400078eb8ff */
[----:B---3--:R-:W-:-:S03]  /*0760*/  LOP3.LUT R3, R3, 0xf, R12, 0xb8, !PT ;  /* 0x0000000f03037812 */ /* 0x008fc600078eb80c */
[----:B------:R4:W-:Y:S04]  /*0770*/  STS [UR8+0x34], R4 ;  /* 0x00003404ff007988 */ /* 0x0009e80008000808 */
[----:B------:R4:W-:Y:S02]  /*0780*/  STS [UR8+0x1c], R3 ;  /* 0x00001c03ff007988 */ /* 0x0009e40008000808 */
.L_x_11:
[----:B------:R-:W-:Y:S05]  /*0790*/  BSYNC.RECONVERGENT B0 ;  /* 0x0000000000007941 */ /* 0x000fea0003800200 */
.L_x_10:
[----:B------:R-:W-:Y:S04]  /*07a0*/  BSSY.RECONVERGENT B1, `(.L_x_12) ;  /* 0x000001a000017945 */ /* 0x000fe80003800200 */
[----:B------:R-:W-:Y:S04]  /*07b0*/  BSSY.RELIABLE B0, `(.L_x_13) ;  /* 0x0000015000007945 */ /* 0x000fe80003800100 */
[----:B------:R-:W-:Y:S05]  /*07c0*/  @P3 BRA `(.L_x_14) ;  /* 0x0000000000203947 */ /* 0x000fea0003800000 */
[----:B--234-:R-:W2:Y:S02]  /*07d0*/  LDS R3, [UR8+0x34] ;  /* 0x00003408ff037984 */ /* 0x01cea40008000800 */
[----:B--2---:R-:W-:-:S05]  /*07e0*/  LOP3.LUT R3, R3, 0x38, RZ, 0xb8, !PT ;  /* 0x0000003803037812 */ /* 0x004fca00078eb8ff */
[----:B------:R2:W-:Y:S01]  /*07f0*/  STS [UR8+0x34], R3 ;  /* 0x00003403ff007988 */ /* 0x0005e20008000808 */
[----:B------:R-:W-:Y:S05]  /*0800*/  @P3 BRA `(.L_x_15) ;  /* 0x0000000000203947 */ /* 0x000fea0003800000 */
[----:B--2---:R-:W2:Y:S01]  /*0810*/  LDS R3, [UR8+0x8] ;  /* 0x00000808ff037984 */ /* 0x004ea20008000800 */
[----:B------:R-:W-:-:S05]  /*0820*/  IMAD.MOV.U32 R4, RZ, RZ, 0x780 ;  /* 0x00000780ff047424 */ /* 0x000fca00078e00ff */
[----:B--2---:R-:W-:-:S05]  /*0830*/  LOP3.LUT R3, R3, 0x300, R4, 0xd8, !PT ;  /* 0x0000030003037812 */ /* 0x004fca00078ed804 */
[----:B------:R5:W-:Y:S02]  /*0840*/  STS [UR8+0x8], R3 ;  /* 0x00000803ff007988 */ /* 0x000be40008000808 */
.L_x_14:
[----:B------:R-:W-:Y:S05]  /*0850*/  @P3 BRA `(.L_x_16) ;  /* 0x0000000000283947 */ /* 0x000fea0003800000 */
[----:B--2345:R-:W2:Y:S02]  /*0860*/  LDS R3, [UR8+0x8] ;  /* 0x00000808ff037984 */ /* 0x03cea40008000800 */
[----:B--2---:R-:W-:-:S05]  /*0870*/  LOP3.LUT R3, R3, 0x1800, RZ, 0xb8, !PT ;  /* 0x0000180003037812 */ /* 0x004fca00078eb8ff */
[----:B------:R3:W-:Y:S02]  /*0880*/  STS [UR8+0x8], R3 ;  /* 0x00000803ff007988 */ /* 0x0007e40008000808 */
.L_x_15:
[----:B------:R-:W-:Y:S05]  /*0890*/  @P3 BREAK.RELIABLE B0 ;  /* 0x0000000000003942 */ /* 0x000fea0003800100 */
[----:B------:R-:W-:Y:S05]  /*08a0*/  @P3 BRA `(.L_x_17) ;  /* 0x0000000000243947 */ /* 0x000fea0003800000 */
[----:B------:R-:W4:Y:S01]  /*08b0*/  LDS R4, [UR8+0x8] ;  /* 0x00000808ff047984 */ /* 0x000f220008000800 */
[----:B--23--:R-:W-:-:S05]  /*08c0*/  IMAD.MOV.U32 R3, RZ, RZ, 0x6000 ;  /* 0x00006000ff037424 */ /* 0x00cfca00078e00ff */
[----:B----4-:R-:W-:-:S04]  /*08d0*/  LOP3.LUT R3, R4, 0x6000, R3, 0xd8, !PT ;  /* 0x0000600004037812 */ /* 0x010fc800078ed803 */
[----:B------:R-:W-:-:S05]  /*08e0*/  LOP3.LUT R3, R3, 0x400000, RZ, 0xb8, !PT ;  /* 0x0040000003037812 */ /* 0x000fca00078eb8ff */
[----:B------:R2:W-:Y:S02]  /*08f0*/  STS [UR8+0x8], R3 ;  /* 0x00000803ff007988 */ /* 0x0005e40008000808 */
.L_x_16:
[----:B------:R-:W-:Y:S05]  /*0900*/  BSYNC.RELIABLE B0 ;  /* 0x0000000000007941 */ /* 0x000fea0003800100 */
.L_x_13:
[----:B--2345:R-:W2:Y:S02]  /*0910*/  @!P3 LDS R3, [UR8+0x8] ;  /* 0x00000808ff03b984 */ /* 0x03cea40008000800 */
[----:B--2---:R-:W-:-:S05]  /*0920*/  @!P3 LOP3.LUT R3, R3, 0x8000, RZ, 0xb8, !PT ;  /* 0x000080000303b812 */ /* 0x004fca00078eb8ff */
[----:B------:R4:W-:Y:S02]  /*0930*/  @!P3 STS [UR8+0x8], R3 ;  /* 0x00000803ff00b988 */ /* 0x0009e40008000808 */
.L_x_17:
[----:B------:R-:W-:Y:S05]  /*0940*/  BSYNC.RECONVERGENT B1 ;  /* 0x0000000000017941 */ /* 0x000fea0003800200 */
.L_x_12:
[----:B------:R-:W-:Y:S05]  /*0950*/  WARPSYNC.ALL ;  /* 0x0000000000007948 */ /* 0x000fea0003800000 */
[----:B------:R-:W-:Y:S01]  /*0960*/  NOP ;  /* 0x0000000000007918 */ /* 0x000fe20000000000 */
[----:B--234-:R-:W2:Y:S02]  /*0970*/  LDC R3, c[0x0][0x39c] ;  /* 0x0000e700ff037b82 */ /* 0x01cea40000000800 */
[----:B--2---:R-:W-:Y:S01]  /*0980*/  VIADD R3, R3, 0xffffffff ;  /* 0xffffffff03037836 */ /* 0x004fe20000000000 */
[----:B------:R-:W-:Y:S06]  /*0990*/  @P0 BRA `(.L_x_18) ;  /* 0x0000000000300947 */ /* 0x000fec0003800000 */
[----:B------:R-:W2:Y:S01]  /*09a0*/  S2R R4, SR_LANEID ;  /* 0x0000000000047919 */ /* 0x000ea20000000000 */
[----:B------:R-:W-:Y:S05]  /*09b0*/  WARPSYNC.ALL ;  /* 0x0000000000007948 */ /* 0x000fea0003800000 */
[----:B------:R-:W-:Y:S01]  /*09c0*/  NOP ;  /* 0x0000000000007918 */ /* 0x000fe20000000000 */
[----:B--2---:R-:W-:-:S05]  /*09d0*/  IMAD.SHL.U32 R7, R4, 0x4, RZ ;  /* 0x0000000404077824 */ /* 0x004fca00078e00ff */
[----:B------:R-:W2:Y:S01]  /*09e0*/  LDS R9, [R7+UR8] ;  /* 0x0000000807097984 */ /* 0x000ea20008000800 */
[----:B------:R-:W-:-:S05]  /*09f0*/  IADD3 R4, P1, PT, R7, UR10, RZ ;  /* 0x0000000a07047c10 */ /* 0x000fca000ff3e0ff */
[----:B------:R-:W-:-:S05]  /*0a00*/  IMAD.X R5, RZ, RZ, UR11, P1 ;  /* 0x0000000bff057e24 */ /* 0x000fca00088e06ff */
[----:B--2---:R2:W3:Y:S01]  /*0a10*/  ATOMG.E.EXCH.STRONG.GPU PT, RZ, [R4], R9 ;  /* 0x0000000904ff73a8 */ /* 0x0044e200041ee100 */
[----:B------:R-:W-:-:S04]  /*0a20*/  DEPBAR {5,4,3,2,1,0} ;  /* 0x0000003f0000791a */ /* 0x000fc80000000000 */
[----:B------:R-:W4:Y:S02]  /*0a30*/  CCTL.E.C.LDCU.IV.DEEP [UR10] ;  /* 0x000000000a007540 */ /* 0x000f240009c08000 */
[----:B----4-:R2:W-:Y:S01]  /*0a40*/  UTMACCTL.IV [UR10] ;  /* 0x000000000a0079b9 */ /* 0x0105e20008000000 */
[----:B------:R-:W-:Y:S01]  /*0a50*/  NOP ;  /* 0x0000000000007918 */ /* 0x000fe20000000000 */
.L_x_18:
[----:B------:R-:W-:Y:S05]  /*0a60*/  @P0 BRA `(.L_x_19) ;  /* 0x00000000000c0947 */ /* 0x000fea0003800000 */
[----:B------:R0:W-:Y:S01]  /*0a70*/  UTMACMDFLUSH ;  /* 0x00000000000079b7 */ /* 0x0001e20000000000 */
[----:B------:R-:W-:Y:S05]  /*0a80*/  @P0 BRA `(.L_x_19) ;  /* 0x0000000000040947 */ /* 0x000fea0003800000 */
[----:B------:R-:W-:-:S04]  /*0a90*/  DEPBAR.LE SB0, 0x0 ;  /* 0x000080000000791a */ /* 0x000fc80000000000 */
.L_x_19:
[----:B------:R-:W-:Y:S05]  /*0aa0*/  WARPSYNC.ALL ;  /* 0x0000000000007948 */ /* 0x000fea0003800000 */
[----:B------:R-:W-:Y:S01]  /*0ab0*/  NOP ;  /* 0x0000000000007918 */ /* 0x000fe20000000000 */
[----:B---3--:R-:W-:Y:S06]  /*0ac0*/  BAR.SYNC.DEFER_BLOCKING 0x0 ;  /* 0x0000000000007b1d */ /* 0x008fec0000010000 */
[----:B------:R-:W-:Y:S02]  /*0ad0*/  BSSY.RECONVERGENT B1, `(.L_x_20) ;  /* 0x000000b000017945 */ /* 0x000fe40003800200 */
[----:B------:R-:W-:Y:S06]  /*0ae0*/  BAR.SYNC.DEFER_BLOCKING 0x0 ;  /* 0x0000000000007b1d */ /* 0x000fec0000010000 */
[----:B------:R3:W-:Y:S01]  /*0af0*/  @!P0 STS [R10], RZ ;  /* 0x000000ff0a008388 */ /* 0x0007e20000000800 */
[----:B------:R-:W-:Y:S01]  /*0b00*/  NOP ;  /* 0x0000000000007918 */ /* 0x000fe20000000000 */
[----:B------:R-:W-:Y:S05]  /*0b10*/  @P3 BRA `(.L_x_21) ;  /* 0x0000000000183947 */ /* 0x000fea0003800000 */
[----:B--2---:R-:W2:Y:S01]  /*0b20*/  LDS R4, [UR8+0x8] ;  /* 0x00000808ff047984 */ /* 0x004ea20008000800 */
[----:B------:R-:W4:Y:S01]  /*0b30*/  LDC.64 R8, c[0x0][0x388] ;  /* 0x0000e200ff087b82 */ /* 0x000f220000000a00 */
[----:B------:R-:W-:Y:S02]  /*0b40*/  IMAD.MOV.U32 R5, RZ, RZ, 0x70 ;  /* 0x00000070ff057424 */ /* 0x000fe400078e00ff */
[----:B----4-:R4:W-:Y:S03]  /*0b50*/  STS.64 [UR8], R8 ;  /* 0x00000008ff007988 */ /* 0x0109e60008000a08 */
[----:B--2---:R-:W-:-:S05]  /*0b60*/  LOP3.LUT R4, R4, 0x10, R5, 0xd8, !PT ;  /* 0x0000001004047812 */ /* 0x004fca00078ed805 */
[----:B------:R4:W-:Y:S02]  /*0b70*/  STS [UR8+0x8], R4 ;  /* 0x00000804ff007988 */ /* 0x0009e40008000808 */
.L_x_21:
[----:B--2---:R-:W-:Y:S05]  /*0b80*/  BSYNC.RECONVERGENT B1 ;  /* 0x0000000000017941 */ /* 0x004fea0003800200 */
.L_x_20:
[----:B------:R-:W-:Y:S04]  /*0b90*/  BSSY.RECONVERGENT B1, `(.L_x_22) ;  /* 0x000000a000017945 */ /* 0x000fe80003800200 */
[----:B------:R-:W-:Y:S05]  /*0ba0*/  @P3 BRA `(.L_x_23) ;  /* 0x0000000000203947 */ /* 0x000fea0003800000 */
[----:B----4-:R-:W2:Y:S01]  /*0bb0*/  LDS R4, [UR8+0x34] ;  /* 0x00003408ff047984 */ /* 0x010ea20008000800 */
[----:B------:R-:W-:Y:S02]  /*0bc0*/  IMAD.MOV.U32 R7, RZ, RZ, 0x3f000000 ;  /* 0x3f000000ff077424 */ /* 0x000fe400078e00ff */
[----:B------:R-:W-:Y:S01]  /*0bd0*/  @!P3 IMAD.MOV.U32 R5, RZ, RZ, 0x7f ;  /* 0x0000007fff05b424 */ /* 0x000fe200078e00ff */
[----:B------:R-:W4:Y:S02]  /*0be0*/  @!P3 LDS R8, [UR8+0x38] ;  /* 0x00003808ff08b984 */ /* 0x000f240008000800 */
[----:B--2---:R-:W-:Y:S02]  /*0bf0*/  LOP3.LUT R4, R4, 0xff000000, R7, 0xb8, !PT ;  /* 0xff00000004047812 */ /* 0x004fe400078eb807 */
[----:B----4-:R-:W-:-:S03]  /*0c00*/  @!P3 LOP3.LUT R5, R8, 0xff, R5, 0xb8, !PT ;  /* 0x000000ff0805b812 */ /* 0x010fc600078eb805 */
[----:B------:R2:W-:Y:S04]  /*0c10*/  STS [UR8+0x34], R4 ;  /* 0x00003404ff007988 */ /* 0x0005e80008000808 */
[----:B------:R2:W-:Y:S02]  /*0c20*/  @!P3 STS [UR8+0x38], R5 ;  /* 0x00003805ff00b988 */ /* 0x0005e40008000808 */
.L_x_23:
[----:B------:R-:W-:Y:S05]  /*0c30*/  BSYNC.RECONVERGENT B1 ;  /* 0x0000000000017941 */ /* 0x000fea0003800200 */
.L_x_22:
[----:B------:R-:W-:Y:S04]  /*0c40*/  BSSY.RECONVERGENT B1, `(.L_x_24) ;  /* 0x0000004000017945 */ /* 0x000fe80003800200 */
[----:B------:R-:W-:Y:S05]  /*0c50*/  @P3 BRA `(.L_x_25) ;  /* 0x0000000000083947 */ /* 0x000fea0003800000 */
[----:B------:R5:W-:Y:S04]  /*0c60*/  STS [UR8+0x24], R11 ;  /* 0x0000240bff007988 */ /* 0x000be80008000808 */
[----:B------:R5:W-:Y:S02]  /*0c70*/  STS [UR8+0x20], R3 ;  /* 0x00002003ff007988 */ /* 0x000be40008000808 */
.L_x_25:
[----:B------:R-:W-:Y:S05]  /*0c80*/  BSYNC.RECONVERGENT B1 ;  /* 0x0000000000017941 */ /* 0x000fea0003800200 */
.L_x_24:
[----:B------:R-:W-:Y:S04]  /*0c90*/  BSSY.RECONVERGENT B1, `(.L_x_26) ;  /* 0x000000e000017945 */ /* 0x000fe80003800200 */
[----:B------:R-:W-:Y:S05]  /*0ca0*/  @P3 BRA `(.L_x_27) ;  /* 0x0000000000303947 */ /* 0x000fea0003800000 */
[----:B--2---:R-:W2:Y:S01]  /*0cb0*/  LDS R5, [UR8+0x34] ;  /* 0x00003408ff057984 */ /* 0x004ea20008000800 */
[----:B------:R-:W3:Y:S03]  /*0cc0*/  LDC.64 R12, c[0x0][0x3b0] ;  /* 0x0000ec00ff0c7b82 */ /* 0x000ee60000000a00 */
[----:B----4-:R-:W4:Y:S01]  /*0cd0*/  LDS R4, [UR8+0x1c] ;  /* 0x00001c08ff047984 */ /* 0x010f220008000800 */
[C---:B---3--:R-:W-:Y:S01]  /*0ce0*/  SHF.L.U64.HI R8, R12.reuse, 0x1, R13 ;  /* 0x000000010c087819 */ /* 0x048fe2000001020d */
[----:B------:R-:W-:-:S03]  /*0cf0*/  IMAD.SHL.U32 R7, R12, 0x2, RZ ;  /* 0x000000020c077824 */ /* 0x000fc600078e00ff */
[--C-:B------:R-:W-:Y:S02]  /*0d00*/  SHF.R.U32.HI R9, RZ, 0x4, R8.reuse ;  /* 0x00000004ff097819 */ /* 0x100fe40000011608 */
[----:B------:R-:W-:-:S05]  /*0d10*/  SHF.R.U64 R7, R7, 0x4, R8 ;  /* 0x0000000407077819 */ /* 0x000fca0000001208 */
[----:B------:R3:W-:Y:S01]  /*0d20*/  STS [UR8+0xc], R7 ;  /* 0x00000c07ff007988 */ /* 0x0007e20008000808 */
[----:B--2---:R-:W-:Y:S02]  /*0d30*/  LOP3.LUT R5, R5, 0x7, RZ, 0xb8, !PT ;  /* 0x0000000705057812 */ /* 0x004fe400078eb8ff */
[----:B----4-:R-:W-:-:S03]  /*0d40*/  LOP3.LUT R4, R4, 0xf, R9, 0xb8, !PT ;  /* 0x0000000f04047812 */ /* 0x010fc600078eb809 */
[----:B------:R3:W-:Y:S04]  /*0d50*/  STS [UR8+0x34], R5 ;  /* 0x00003405ff007988 */ /* 0x0007e80008000808 */
[----:B------:R3:W-:Y:S02]  /*0d60*/  STS [UR8+0x1c], R4 ;  /* 0x00001c04ff007988 */ /* 0x0007e40008000808 */
.L_x_27:
[----:B------:R-:W-:Y:S05]  /*0d70*/  BSYNC.RECONVERGENT B1 ;  /* 0x0000000000017941 */ /* 0x000fea0003800200 */
.L_x_26:
        /* <DEDUP_REMOVED lines=11> */
.L_x_30:
[----:B------:R-:W-:Y:S05]  /*0e30*/  @P3 BRA `(.L_x_32) ;  /* 0x0000000000283947 */ /* 0x000fea0003800000 */
[----:B--234-:R-:W2:Y:S02]  /*0e40*/  LDS R4, [UR8+0x8] ;  /* 0x00000808ff047984 */ /* 0x01cea40008000800 */
[----:B--2---:R-:W-:-:S05]  /*0e50*/  LOP3.LUT R4, R4, 0x1800, RZ, 0xb8, !PT ;  /* 0x0000180004047812 */ /* 0x004fca00078eb8ff */
[----:B------:R3:W-:Y:S02]  /*0e60*/  STS [UR8+0x8], R4 ;  /* 0x00000804ff007988 */ /* 0x0007e40008000808 */
.L_x_31:
[----:B------:R-:W-:Y:S05]  /*0e70*/  @P3 BREAK.RELIABLE B1 ;  /* 0x0000000000013942 */ /* 0x000fea0003800100 */
[----:B------:R-:W-:Y:S05]  /*0e80*/  @P3 BRA `(.L_x_33) ;  /* 0x0000000000243947 */ /* 0x000fea0003800000 */
[----:B--23--:R-:W2:Y:S01]  /*0e90*/  LDS R4, [UR8+0x8] ;  /* 0x00000808ff047984 */ /* 0x00cea20008000800 */
[----:B------:R-:W-:-:S05]  /*0ea0*/  IMAD.MOV.U32 R5, RZ, RZ, 0x6000 ;  /* 0x00006000ff057424 */ /* 0x000fca00078e00ff */
[----:B--2---:R-:W-:-:S04]  /*0eb0*/  LOP3.LUT R4, R4, 0x6000, R5, 0xd8, !PT ;  /* 0x0000600004047812 */ /* 0x004fc800078ed805 */
[----:B------:R-:W-:-:S05]  /*0ec0*/  LOP3.LUT R4, R4, 0x400000, RZ, 0xb8, !PT ;  /* 0x0040000004047812 */ /* 0x000fca00078eb8ff */
[----:B------:R2:W-:Y:S02]  /*0ed0*/  STS [UR8+0x8], R4 ;  /* 0x00000804ff007988 */ /* 0x0005e40008000808 */
.L_x_32:
[----:B------:R-:W-:Y:S05]  /*0ee0*/  BSYNC.RELIABLE B1 ;  /* 0x0000000000017941 */ /* 0x000fea0003800100 */
.L_x_29:
[----:B--234-:R-:W2:Y:S02]  /*0ef0*/  @!P3 LDS R4, [UR8+0x8] ;  /* 0x00000808ff04b984 */ /* 0x01cea40008000800 */
[----:B--2---:R-:W-:-:S05]  /*0f00*/  @!P3 LOP3.LUT R4, R4, 0x8000, RZ, 0xb8, !PT ;  /* 0x000080000404b812 */ /* 0x004fca00078eb8ff */
[----:B------:R4:W-:Y:S02]  /*0f10*/  @!P3 STS [UR8+0x8], R4 ;  /* 0x00000804ff00b988 */ /* 0x0009e40008000808 */
.L_x_33:
[----:B------:R-:W-:Y:S05]  /*0f20*/  BSYNC.RECONVERGENT B2 ;  /* 0x0000000000027941 */ /* 0x000fea0003800200 */
.L_x_28:
[----:B------:R-:W-:Y:S05]  /*0f30*/  WARPSYNC.ALL ;  /* 0x0000000000007948 */ /* 0x000fea0003800000 */
[----:B------:R-:W-:Y:S01]  /*0f40*/  NOP ;  /* 0x0000000000007918 */ /* 0x000fe20000000000 */
[----:B------:R-:W-:-:S04]  /*0f50*/  UIADD3 UR5, UPT, UPT, UR4, 0x80, URZ ;  /* 0x0000008004057890 */ /* 0x000fc8000fffe0ff */
[----:B------:R-:W-:-:S04]  /*0f60*/  UIADD3 UR32, UP0, UPT, UR5, UR14, URZ ;  /* 0x0000000e05207290 */ /* 0x000fc8000ff1e0ff */
[----:B------:R-:W-:Y:S01]  /*0f70*/  ULEA.HI.X.SX32 UR33, UR5, UR15, 0x1, UP0 ;  /* 0x0000000f05217291 */ /* 0x000fe200080f0eff */
[----:B------:R-:W-:Y:S11]  /*0f80*/  @P0 BRA `(.L_x_34) ;  /* 0x0000000000300947 */ /* 0x000ff60003800000 */
[----:B--234-:R-:W2:Y:S01]  /*0f90*/  S2R R4, SR_LANEID ;  /* 0x0000000000047919 */ /* 0x01cea20000000000 */
        /* <DEDUP_REMOVED lines=11> */
.L_x_34:
[----:B------:R-:W-:Y:S05]  /*1050*/  @P0 BRA `(.L_x_35) ;  /* 0x00000000000c0947 */ /* 0x000fea0003800000 */
[----:B------:R0:W-:Y:S01]  /*1060*/  UTMACMDFLUSH ;  /* 0x00000000000079b7 */ /* 0x0001e20000000000 */
[----:B------:R-:W-:Y:S05]  /*1070*/  @P0 BRA `(.L_x_35) ;  /* 0x0000000000040947 */ /* 0x000fea0003800000 */
[----:B------:R-:W-:-:S04]  /*1080*/  DEPBAR.LE SB0, 0x0 ;  /* 0x000080000000791a */ /* 0x000fc80000000000 */
.L_x_35:
        /* <DEDUP_REMOVED lines=8> */
[----:B--2-4-:R-:W2:Y:S01]  /*1110*/  LDS R4, [UR8+0x8] ;  /* 0x00000808ff047984 */ /* 0x014ea20008000800 */
[----:B------:R-:W4:Y:S01]  /*1120*/  LDC.64 R8, c[0x0][0x390] ;  /* 0x0000e400ff087b82 */ /* 0x000f220000000a00 */
[----:B------:R-:W-:Y:S02]  /*1130*/  IMAD.MOV.U32 R5, RZ, RZ, 0x70 ;  /* 0x00000070ff057424 */ /* 0x000fe400078e00ff */
[----:B----4-:R4:W-:Y:S03]  /*1140*/  STS.64 [UR8], R8 ;  /* 0x00000008ff007988 */ /* 0x0109e60008000a08 */
[----:B--2---:R-:W-:-:S05]  /*1150*/  LOP3.LUT R4, R4, 0x10, R5, 0xd8, !PT ;  /* 0x0000001004047812 */ /* 0x004fca00078ed805 */
[----:B------:R4:W-:Y:S02]  /*1160*/  STS [UR8+0x8], R4 ;  /* 0x00000804ff007988 */ /* 0x0009e40008000808 */
.L_x_37:
[----:B--2---:R-:W-:Y:S05]  /*1170*/  BSYNC.RECONVERGENT B2 ;  /* 0x0000000000027941 */ /* 0x004fea0003800200 */
.L_x_36:
[----:B------:R-:W-:Y:S04]  /*1180*/  BSSY.RECONVERGENT B3, `(.L_x_38) ;  /* 0x0000011000037945 */ /* 0x000fe80003800200 */
[----:B------:R-:W-:Y:S04]  /*1190*/  BSSY.RELIABLE B2, `(.L_x_39) ;  /* 0x000000e000027945 */ /* 0x000fe80003800100 */
[----:B------:R-:W-:Y:S05]  /*11a0*/  @P3 BRA `(.L_x_40) ;  /* 0x0000000000243947 */ /* 0x000fea0003800000 */
[----:B----4-:R-:W2:Y:S01]  /*11b0*/  LDS R4, [UR8+0x34] ;  /* 0x00003408ff047984 */ /* 0x010ea20008000800 */
[----:B------:R-:W-:-:S05]  /*11c0*/  IMAD.MOV.U32 R5, RZ, RZ, 0x3f000000 ;  /* 0x3f000000ff057424 */ /* 0x000fca00078e00ff */
[----:B--2---:R-:W-:-:S05]  /*11d0*/  LOP3.LUT R4, R4, 0xff000000, R5, 0xb8, !PT ;  /* 0xff00000004047812 */ /* 0x004fca00078eb805 */
[----:B------:R2:W-:Y:S01]  /*11e0*/  STS [UR8+0x34], R4 ;  /* 0x00003404ff007988 */ /* 0x0005e20008000808 */
[----:B------:R-:W-:Y:S05]  /*11f0*/  @P3 BRA `(.L_x_41) ;  /* 0x00000000001c3947 */ /* 0x000fea0003800000 */
[----:B--2---:R-:W2:Y:S01]  /*1200*/  LDS R4, [UR8+0x38] ;  /* 0x00003808ff047984 */ /* 0x004ea20008000800 */
[----:B------:R-:W-:-:S05]  /*1210*/  IMAD.MOV.U32 R5, RZ, RZ, 0x3f ;  /* 0x0000003fff057424 */ /* 0x000fca00078e00ff */
[----:B--2---:R-:W-:-:S05]  /*1220*/  LOP3.LUT R4, R4, 0xff, R5, 0xb8, !PT ;  /* 0x000000ff04047812 */ /* 0x004fca00078eb805 */
[----:B------:R2:W-:Y:S02]  /*1230*/  STS [UR8+0x38], R4 ;  /* 0x00003804ff007988 */ /* 0x0005e40008000808 */
.L_x_40:
[----:B------:R-:W-:Y:S05]  /*1240*/  @P3 BREAK.RELIABLE B2 ;  /* 0x0000000000023942 */ /* 0x000fea0003800100 */
[----:B------:R-:W-:Y:S05]  /*1250*/  @P3 BRA `(.L_x_42) ;  /* 0x00000000000c3947 */ /* 0x000fea0003800000 */
[----:B------:R2:W-:Y:S02]  /*1260*/  STS [UR8+0x20], R3 ;  /* 0x00002003ff007988 */ /* 0x0005e40008000808 */
.L_x_41:
[----:B------:R-:W-:Y:S05]  /*1270*/  BSYNC.RELIABLE B2 ;  /* 0x0000000000027941 */ /* 0x000fea0003800100 */
.L_x_39:
[----:B------:R2:W-:Y:S02]  /*1280*/  @!P3 STS [UR8+0x24], R2 ;  /* 0x00002402ff00b988 */ /* 0x0005e40008000808 */
.L_x_42:
[----:B------:R-:W-:Y:S05]  /*1290*/  BSYNC.RECONVERGENT B3 ;  /* 0x0000000000037941 */ /* 0x000fea0003800200 */
.L_x_38:
[----:B------:R-:W-:Y:S05]  /*12a0*/  WARPSYNC.ALL ;  /* 0x0000000000007948 */ /* 0x000fea0003800000 */
[----:B------:R-:W-:Y:S01]  /*12b0*/  NOP ;  /* 0x0000000000007918 */ /* 0x000fe20000000000 */
[----:B------:R-:W-:Y:S04]  /*12c0*/  BSSY.RECONVERGENT B3, `(.L_x_43) ;  /* 0x000000e000037945 */ /* 0x000fe80003800200 */
[----:B------:R-:W-:Y:S05]  /*12d0*/  @P3 BRA `(.L_x_44) ;  /* 0x0000000000303947 */ /* 0x000fea0003800000 */
[----:B--2--5:R-:W2:Y:S01]  /*12e0*/  LDS R3, [UR8+0x34] ;  /* 0x00003408ff037984 */ /* 0x024ea20008000800 */
[----:B----4-:R-:W4:Y:S03]  /*12f0*/  LDC.64 R4, c[0x0][0x3b8] ;  /* 0x0000ee00ff047b82 */ /* 0x010f260000000a00 */
[----:B------:R-:W5:Y:S01]  /*1300*/  LDS R2, [UR8+0x1c] ;  /* 0x00001c08ff027984 */ /* 0x000f620008000800 */
[C---:B----4-:R-:W-:Y:S01]  /*1310*/  SHF.L.U64.HI R5, R4.reuse, 0x1, R5 ;  /* 0x0000000104057819 */ /* 0x050fe20000010205 */
[----:B------:R-:W-:-:S03]  /*1320*/  IMAD.SHL.U32 R4, R4, 0x2, RZ ;  /* 0x0000000204047824 */ /* 0x000fc600078e00ff */
[--C-:B------:R-:W-:Y:S02]  /*1330*/  SHF.R.U32.HI R7, RZ, 0x4, R5.reuse ;  /* 0x00000004ff077819 */ /* 0x100fe40000011605 */
[----:B------:R-:W-:-:S05]  /*1340*/  SHF.R.U64 R4, R4, 0x4, R5 ;  /* 0x0000000404047819 */ /* 0x000fca0000001205 */
[----:B------:R4:W-:Y:S01]  /*1350*/  STS [UR8+0xc], R4 ;  /* 0x00000c04ff007988 */ /* 0x0009e20008000808 */
[----:B--2---:R-:W-:Y:S02]  /*1360*/  LOP3.LUT R3, R3, 0x7, RZ, 0xb8, !PT ;  /* 0x0000000703037812 */ /* 0x004fe400078eb8ff */
[----:B-----5:R-:W-:-:S03]  /*1370*/  LOP3.LUT R2, R2, 0xf, R7, 0xb8, !PT ;  /* 0x0000000f02027812 */ /* 0x020fc600078eb807 */
[----:B------:R4:W-:Y:S04]  /*1380*/  STS [UR8+0x34], R3 ;  /* 0x00003403ff007988 */ /* 0x0009e80008000808 */
[----:B------:R4:W-:Y:S02]  /*1390*/  STS [UR8+0x1c], R2 ;  /* 0x00001c02ff007988 */ /* 0x0009e40008000808 */
.L_x_44:
[----:B------:R-:W-:Y:S05]  /*13a0*/  BSYNC.RECONVERGENT B3 ;  /* 0x0000000000037941 */ /* 0x000fea0003800200 */
.L_x_43:
[----:B------:R-:W-:Y:S04]  /*13b0*/  BSSY.RECONVERGENT B4, `(.L_x_45) ;  /* 0x000001a000047945 */ /* 0x000fe80003800200 */
[----:B------:R-:W-:Y:S04]  /*13c0*/  BSSY.RELIABLE B3, `(.L_x_46) ;  /* 0x0000015000037945 */ /* 0x000fe80003800100 */
[----:B------:R-:W-:Y:S05]  /*13d0*/  @P3 BRA `(.L_x_47) ;  /* 0x0000000000203947 */ /* 0x000fea0003800000 */
[----:B--2-4-:R-:W2:Y:S02]  /*13e0*/  LDS R2, [UR8+0x34] ;  /* 0x00003408ff027984 */ /* 0x014ea40008000800 */
[----:B--2---:R-:W-:-:S05]  /*13f0*/  LOP3.LUT R2, R2, 0x38, RZ, 0xb8, !PT ;  /* 0x0000003802027812 */ /* 0x004fca00078eb8ff */
[----:B------:R2:W-:Y:S01]  /*1400*/  STS [UR8+0x34], R2 ;  /* 0x00003402ff007988 */ /* 0x0005e20008000808 */
[----:B------:R-:W-:Y:S05]  /*1410*/  @P3 BRA `(.L_x_48) ;  /* 0x0000000000203947 */ /* 0x000fea0003800000 */
[----:B--2---:R-:W2:Y:S01]  /*1420*/  LDS R2, [UR8+0x8] ;  /* 0x00000808ff027984 */ /* 0x004ea20008000800 */
[----:B-----5:R-:W-:-:S05]  /*1430*/  IMAD.MOV.U32 R3, RZ, RZ, 0x780 ;  /* 0x00000780ff037424 */ /* 0x020fca00078e00ff */
[----:B--2---:R-:W-:-:S05]  /*1440*/  LOP3.LUT R2, R2, 0x300, R3, 0xd8, !PT ;  /* 0x0000030002027812 */ /* 0x004fca00078ed803 */
[----:B------:R2:W-:Y:S02]  /*1450*/  STS [UR8+0x8], R2 ;  /* 0x00000802ff007988 */ /* 0x0005e40008000808 */
.L_x_47:
[----:B------:R-:W-:Y:S05]  /*1460*/  @P3 BRA `(.L_x_49) ;  /* 0x0000000000283947 */ /* 0x000fea0003800000 */
[----:B--2-4-:R-:W2:Y:S02]  /*1470*/  LDS R2, [UR8+0x8] ;  /* 0x00000808ff027984 */ /* 0x014ea40008000800 */
[----:B--2---:R-:W-:-:S05]  /*1480*/  LOP3.LUT R2, R2, 0x1800, RZ, 0xb8, !PT ;  /* 0x0000180002027812 */ /* 0x004fca00078eb8ff */
[----:B------:R4:W-:Y:S02]  /*1490*/  STS [UR8+0x8], R2 ;  /* 0x00000802ff007988 */ /* 0x0009e40008000808 */
.L_x_48:
[----:B------:R-:W-:Y:S05]  /*14a0*/  @P3 BREAK.RELIABLE B3 ;  /* 0x0000000000033942 */ /* 0x000fea0003800100 */
[----:B------:R-:W-:Y:S05]  /*14b0*/  @P3 BRA `(.L_x_50) ;  /* 0x0000000000243947 */ /* 0x000fea0003800000 */
[----:B--2-4-:R-:W2:Y:S01]  /*14c0*/  LDS R2, [UR8+0x8] ;  /* 0x00000808ff027984 */ /* 0x014ea20008000800 */
[----:B-----5:R-:W-:-:S05]  /*14d0*/  IMAD.MOV.U32 R3, RZ, RZ, 0x6000 ;  /* 0x00006000ff037424 */ /* 0x020fca00078e00ff */
[----:B--2---:R-:W-:-:S04]  /*14e0*/  LOP3.LUT R2, R2, 0x6000, R3, 0xd8, !PT ;  /* 0x0000600002027812 */ /* 0x004fc800078ed803 */
[----:B------:R-:W-:-:S05]  /*14f0*/  LOP3.LUT R2, R2, 0x400000, RZ, 0xb8, !PT ;  /* 0x0040000002027812 */ /* 0x000fca00078eb8ff */
[----:B------:R2:W-:Y:S02]  /*1500*/  STS [UR8+0x8], R2 ;  /* 0x00000802ff007988 */ /* 0x0005e40008000808 */
.L_x_49:
[----:B------:R-:W-:Y:S05]  /*1510*/  BSYNC.RELIABLE B3 ;  /* 0x0000000000037941 */ /* 0x000fea0003800100 */
.L_x_46:
[----:B--2-4-:R-:W2:Y:S02]  /*1520*/  @!P3 LDS R2, [UR8+0x8] ;  /* 0x00000808ff02b984 */ /* 0x014ea40008000800 */
[----:B--2---:R-:W-:-:S05]  /*1530*/  @!P3 LOP3.LUT R2, R2, 0x8000, RZ, 0xb8, !PT ;  /* 0x000080000202b812 */ /* 0x004fca00078eb8ff */
[----:B------:R2:W-:Y:S02]  /*1540*/  @!P3 STS [UR8+0x8], R2 ;  /* 0x00000802ff00b988 */ /* 0x0005e40008000808 */
.L_x_50:
[----:B------:R-:W-:Y:S05]  /*1550*/  BSYNC.RECONVERGENT B4 ;  /* 0x0000000000047941 */ /* 0x000fea0003800200 */
.L_x_45:
[----:B------:R-:W-:Y:S05]  /*1560*/  WARPSYNC.ALL ;  /* 0x0000000000007948 */ /* 0x000fea0003800000 */
[----:B------:R-:W-:Y:S01]  /*1570*/  NOP ;  /* 0x0000000000007918 */ /* 0x000fe20000000000 */
[----:B------:R-:W-:-:S04]  /*1580*/  UIADD3 UR4, UPT, UPT, UR4, 0x100, URZ ;  /* 0x0000010004047890 */ /* 0x000fc8000fffe0ff */
[----:B------:R-:W-:-:S04]  /*1590*/  UIADD3 UR14, UP0, UPT, UR4, UR14, URZ ;  /* 0x0000000e040e7290 */ /* 0x000fc8000ff1e0ff */
[----:B------:R-:W-:Y:S01]  /*15a0*/  ULEA.HI.X.SX32 UR15, UR4, UR15, 0x1, UP0 ;  /* 0x0000000f040f7291 */ /* 0x000fe200080f0eff */
[----:B------:R-:W-:Y:S11]  /*15b0*/  @P0 BRA `(.L_x_51) ;  /* 0x0000000000300947 */ /* 0x000ff60003800000 */
[----:B--2-4-:R-:W2:Y:S01]  /*15c0*/  S2R R2, SR_LANEID ;  /* 0x0000000000027919 */ /* 0x014ea20000000000 */
[----:B------:R-:W-:Y:S05]  /*15d0*/  WARPSYNC.ALL ;  /* 0x0000000000007948 */ /* 0x000fea0003800000 */
[----:B------:R-:W-:Y:S01]  /*15e0*/  NOP ;  /* 0x0000000000007918 */ /* 0x000fe20000000000 */
[----:B--2---:R-:W-:-:S05]  /*15f0*/  IMAD.SHL.U32 R4, R2, 0x4, RZ ;  /* 0x0000000402047824 */ /* 0x004fca00078e00ff */
[----:B------:R-:W2:Y:S01]  /*1600*/  LDS R5, [R4+UR8] ;  /* 0x0000000804057984 */ /* 0x000ea20008000800 */
[----:B------:R-:W-:-:S05]  /*1610*/  IADD3 R2, P1, PT, R4, UR14, RZ ;  /* 0x0000000e04027c10 */ /* 0x000fca000ff3e0ff */
[----:B-----5:R-:W-:-:S05]  /*1620*/  IMAD.X R3, RZ, RZ, UR15, P1 ;  /* 0x0000000fff037e24 */ /* 0x020fca00088e06ff */
[----:B--2---:R2:W4:Y:S01]  /*1630*/  ATOMG.E.EXCH.STRONG.GPU PT, RZ, [R2], R5 ;  /* 0x0000000502ff73a8 */ /* 0x00452200041ee100 */
[----:B------:R-:W-:-:S04]  /*1640*/  DEPBAR {5,4,3,2,1,0} ;  /* 0x0000003f0000791a */ /* 0x000fc80000000000 */
[----:B------:R-:W5:Y:S02]  /*1650*/  CCTL.E.C.LDCU.IV.DEEP [UR14] ;  /* 0x000000000e007540 */ /* 0x000f640009c08000 */
[----:B-----5:R2:W-:Y:S01]  /*1660*/  UTMACCTL.IV [UR14] ;  /* 0x000000000e0079b9 */ /* 0x0205e20008000000 */
[----:B------:R-:W-:Y:S01]  /*1670*/  NOP ;  /* 0x0000000000007918 */ /* 0x000fe20000000000 */
.L_x_51:
[----:B------:R-:W-:Y:S05]  /*1680*/  @P0 BRA `(.L_x_52) ;  /* 0x00000000000c0947 */ /* 0x000fea0003800000 */
[----:B------:R0:W-:Y:S01]  /*1690*/  UTMACMDFLUSH ;  /* 0x00000000000079b7 */ /* 0x0001e20000000000 */
[----:B------:R-:W-:Y:S05]  /*16a0*/  @P0 BRA `(.L_x_52) ;  /* 0x0000000000040947 */ /* 0x000fea0003800000 */
[----:B------:R-:W-:-:S04]  /*16b0*/  DEPBAR.LE SB0, 0x0 ;  /* 0x000080000000791a */ /* 0x000fc80000000000 */
.L_x_52:
[----:B------:R-:W-:Y:S05]  /*16c0*/  WARPSYNC.ALL ;  /* 0x0000000000007948 */ /* 0x000fea0003800000 */
[----:B------:R-:W-:Y:S01]  /*16d0*/  NOP ;  /* 0x0000000000007918 */ /* 0x000fe20000000000 */
[----:B----4-:R-:W-:Y:S01]  /*16e0*/  BAR.SYNC.DEFER_BLOCKING 0x0 ;  /* 0x0000000000007b1d */ /* 0x010fe20000010000 */
[----:B--2---:R-:W-:Y:S01]  /*16f0*/  SHF.R.U32.HI R2, RZ, 0x5, R0 ;  /* 0x00000005ff027819 */ /* 0x004fe20000011600 */
[----:B------:R-:W-:-:S03]  /*1700*/  UIADD3 UR7, UPT, UPT, UR8, 0x18020, URZ ;  /* 0x0001802008077890 */ /* 0x000fc6000fffe0ff */
[----:B------:R-:W-:Y:S01]  /*1710*/  R2UR UR9, R2 ;  /* 0x00000000020972ca */ /* 0x000fe200000e0000 */
[----:B------:R-:W-:Y:S01]  /*1720*/  VOTEU.ALL UP0, P3 ;  /* 0x0000000000ff7886 */ /* 0x000fe20001800000 */
[----:B------:R-:W-:Y:S01]  /*1730*/  UMOV UR4, 0x1 ;  /* 0x0000000100047882 */ /* 0x000fe20000000000 */
[----:B------:R-:W-:Y:S01]  /*1740*/  VOTEU.ALL UP1, P3 ;  /* 0x0000000000ff7886 */ /* 0x000fe20001820000 */
[----:B------:R-:W-:Y:S02]  /*1750*/  BSSY.RECONVERGENT B4, `(.L_x_53) ;  /* 0x0000018000047945 */ /* 0x000fe40003800200 */
[----:B------:R-:W-:-:S04]  /*1760*/  @!UP0 UIADD3 UR18, UPT, UPT, -UR4, 0x100000, URZ ;  /* 0x0010000004128890 */ /* 0x000fc8000fffe1ff */
[----:B------:R-:W-:Y:S02]  /*1770*/  @!UP0 USHF.L.U32 UR19, UR18, 0xb, URZ ;  /* 0x0000000b12138899 */ /* 0x000fe400080006ff */
[----:B------:R-:W-:Y:S02]  /*1780*/  @!UP0 USHF.L.U32 UR18, UR18, 0x1, URZ ;  /* 0x0000000112128899 */ /* 0x000fe400080006ff */
[----:B------:R-:W-:-:S04]  /*1790*/  @!UP0 UIADD3 UR4, UPT, UPT, -UR4, 0x100000, URZ ;  /* 0x0010000004048890 */ /* 0x000fc8000fffe1ff */
[----:B------:R-:W-:Y:S02]  /*17a0*/  @!UP0 USHF.L.U32 UR5, UR4, 0xb, URZ ;  /* 0x0000000b04058899 */ /* 0x000fe400080006ff */
[----:B------:R-:W-:Y:S01]  /*17b0*/  @!UP0 USHF.L.U32 UR4, UR4, 0x1, URZ ;  /* 0x0000000104048899 */ /* 0x000fe200080006ff */
[----:B------:R-:W-:Y:S01]  /*17c0*/  VOTEU.ALL UP0, P3 ;  /* 0x0000000000ff7886 */ /* 0x000fe20001800000 */
[----:B------:R-:W2:Y:S04]  /*17d0*/  FENCE.VIEW.ASYNC.S ;  /* 0x00000000000073c6 */ /* 0x000ea80000000000 */
[----:B--2---:R2:W4:Y:S06]  /*17e0*/  @!UP0 SYNCS.EXCH.64 URZ, [UR8+0x18000], UR18 ;  /* 0x0180001208ff85b2 */ /* 0x00452c0008000100 */
[----:B------:R2:W4:Y:S02]  /*17f0*/  @!UP1 SYNCS.EXCH.64 URZ, [UR8+0x18020], UR4 ;  /* 0x0180200408ff95b2 */ /* 0x0005240008000100 */
[----:B----4-:R-:W-:Y:S06]  /*1800*/  BAR.SYNC.DEFER_BLOCKING 0x0 ;  /* 0x0000000000007b1d */ /* 0x010fec0000010000 */
[----:B------:R-:W-:Y:S05]  /*1810*/  @P3 BRA `(.L_x_54) ;  /* 0x00000000002c3947 */ /* 0x000fea0003800000 */
[----:B--2---:R-:W-:Y:S02]  /*1820*/  UMOV UR4, 0x1 ;  /* 0x0000000100047882 */ /* 0x004fe40000000000 */
[----:B------:R-:W-:-:S04]  /*1830*/  UIADD3 UR18, UPT, UPT, -UR4, 0x100000, URZ ;  /* 0x0010000004127890 */ /* 0x000fc8000fffe1ff */
[----:B------:R-:W-:Y:S02]  /*1840*/  USHF.L.U32 UR19, UR18, 0xb, URZ ;  /* 0x0000000b12137899 */ /* 0x000fe400080006ff */
[----:B------:R-:W-:Y:S02]  /*1850*/  USHF.L.U32 UR18, UR18, 0x1, URZ ;  /* 0x0000000112127899 */ /* 0x000fe400080006ff */
[----:B------:R-:W-:-:S04]  /*1860*/  UIADD3 UR4, UPT, UPT, -UR4, 0x100000, URZ ;  /* 0x0010000004047890 */ /* 0x000fc8000fffe1ff */
[----:B------:R-:W-:Y:S02]  /*1870*/  USHF.L.U32 UR5, UR4, 0xb, URZ ;  /* 0x0000000b04057899 */ /* 0x000fe400080006ff */
[----:B------:R-:W-:Y:S01]  /*1880*/  USHF.L.U32 UR4, UR4, 0x1, URZ ;  /* 0x0000000104047899 */ /* 0x000fe200080006ff */
[----:B------:R-:W2:Y:S03]  /*1890*/  FENCE.VIEW.ASYNC.S ;  /* 0x00000000000073c6 */ /* 0x000ea60000000000 */
[----:B--2---:R4:W2:Y:S08]  /*18a0*/  SYNCS.EXCH.64 URZ, [UR8+0x18008], UR18 ;  /* 0x0180081208ff75b2 */ /* 0x0048b00008000100 */
[----:B------:R4:W3:Y:S02]  /*18b0*/  SYNCS.EXCH.64 URZ, [UR8+0x18028], UR4 ;  /* 0x0180280408ff75b2 */ /* 0x0008e40008000100 */
[----:B----4-:R-:W-:Y:S01]  /*18c0*/  NOP ;  /* 0x0000000000007918 */ /* 0x010fe20000000000 */
.L_x_54:
[----:B--2---:R-:W-:Y:S05]  /*18d0*/  BSYNC.RECONVERGENT B4 ;  /* 0x0000000000047941 */ /* 0x004fea0003800200 */
.L_x_53:
[----:B---3--:R-:W-:Y:S01]  /*18e0*/  BAR.SYNC.DEFER_BLOCKING 0x0 ;  /* 0x0000000000007b1d */ /* 0x008fe20000010000 */
[----:B------:R-:W-:Y:S01]  /*18f0*/  USHF.L.U32 UR23, UR13, 0x6, URZ ;  /* 0x000000060d177899 */ /* 0x000fe200080006ff */
[----:B------:R-:W-:Y:S01]  /*1900*/  ISETP.GE.AND P0, PT, R6, 0x1, PT ;  /* 0x000000010600780c */ /* 0x000fe20003f06270 */
[----:B------:R-:W-:-:S03]  /*1910*/  USHF.L.U32 UR6, UR16, 0x6, URZ ;  /* 0x0000000610067899 */ /* 0x000fc600080006ff */
[----:B------:R-:W-:Y:S04]  /*1920*/  BSSY.RECONVERGENT B4, `(.L_x_55) ;  /* 0x000000d000047945 */ /* 0x000fe80003800200 */
[----:B------:R-:W-:Y:S05]  /*1930*/  @P3 BRA `(.L_x_56) ;  /* 0x00000000002c3947 */ /* 0x000fea0003800000 */
[----:B------:R-:W-:Y:S02]  /*1940*/  UMOV UR4, 0x1 ;  /* 0x0000000100047882 */ /* 0x000fe40000000000 */
[----:B------:R-:W-:-:S04]  /*1950*/  UIADD3 UR18, UPT, UPT, -UR4, 0x100000, URZ ;  /* 0x0010000004127890 */ /* 0x000fc8000fffe1ff */
[----:B------:R-:W-:Y:S02]  /*1960*/  USHF.L.U32 UR19, UR18, 0xb, URZ ;  /* 0x0000000b12137899 */ /* 0x000fe400080006ff */
[----:B------:R-:W-:Y:S02]  /*1970*/  USHF.L.U32 UR18, UR18, 0x1, URZ ;  /* 0x0000000112127899 */ /* 0x000fe400080006ff */
[----:B------:R-:W-:-:S04]  /*1980*/  UIADD3 UR4, UPT, UPT, -UR4, 0x100000, URZ ;  /* 0x0010000004047890 */ /* 0x000fc8000fffe1ff */
[----:B------:R-:W-:Y:S02]  /*1990*/  USHF.L.U32 UR5, UR4, 0xb, URZ ;  /* 0x0000000b04057899 */ /* 0x000fe400080006ff */
[----:B------:R-:W-:Y:S01]  /*19a0*/  USHF.L.U32 UR4, UR4, 0x1, URZ ;  /* 0x0000000104047899 */ /* 0x000fe200080006ff */
[----:B------:R-:W2:Y:S03]  /*19b0*/  FENCE.VIEW.ASYNC.S ;  /* 0x00000000000073c6 */ /* 0x000ea60000000000 */
[----:B--2---:R2:W3:Y:S08]  /*19c0*/  SYNCS.EXCH.64 URZ, [UR8+0x18010], UR18 ;  /* 0x0180101208ff75b2 */ /* 0x0044f00008000100 */
[----:B------:R2:W4:Y:S01]  /*19d0*/  SYNCS.EXCH.64 URZ, [UR8+0x18030], UR4 ;  /* 0x0180300408ff75b2 */ /* 0x0005220008000100 */
[----:B------:R-:W-:Y:S01]  /*19e0*/  NOP ;  /* 0x0000000000007918 */ /* 0x000fe20000000000 */
.L_x_56:
[----:B--2---:R-:W-:Y:S05]  /*19f0*/  BSYNC.RECONVERGENT B4 ;  /* 0x0000000000047941 */ /* 0x004fea0003800200 */
.L_x_55:
[----:B------:R-:W-:Y:S05]  /*1a00*/  @!P0 BRA `(.L_x_57) ;  /* 0x0000000c003c8947 */ /* 0x000fea0003800000 */
[----:B---34-:R-:W-:Y:S01]  /*1a10*/  BAR.SYNC.DEFER_BLOCKING 0x0 ;  /* 0x0000000000007b1d */ /* 0x018fe20000010000 */
[----:B------:R-:W-:Y:S01]  /*1a20*/  @!P3 IMAD.MOV.U32 R2, RZ, RZ, 0x8000 ;  /* 0x00008000ff02b424 */ /* 0x000fe200078e00ff */
[----:B------:R-:W-:Y:S01]  /*1a30*/  ELECT P1, URZ, PT ;  /* 0x0000000000ff782f */ /* 0x000fe20003820000 */
[----:B------:R-:W-:-:S03]  /*1a40*/  ULOP3.LUT UR4, UR9, 0x1, URZ, 0xc0, !UPT ;  /* 0x0000000109047892 */ /* 0x000fc6000f8ec0ff */
[C---:B------:R-:W-:Y:S02]  /*1a50*/  ISETP.LT.U32.AND P1, PT, R36.reuse, 0x40, P1 ;  /* 0x000000402400780c */ /* 0x040fe40000f21070 */
[----:B------:R-:W-:Y:S01]  /*1a60*/  ELECT P0, URZ, PT ;  /* 0x0000000000ff782f */ /* 0x000fe20003800000 */
[----:B------:R-:W-:Y:S02]  /*1a70*/  ULEA UR20, UR4, UR8, 0xd ;  /* 0x0000000804147291 */ /* 0x000fe4000f8e68ff */
[----:B------:R-:W-:Y:S01]  /*1a80*/  USHF.L.U32 UR22, UR4, 0x6, URZ ;  /* 0x0000000604167899 */ /* 0x000fe200080006ff */
[----:B------:R-:W-:Y:S01]  /*1a90*/  ISETP.LT.U32.AND P0, PT, R36, 0x20, P0 ;  /* 0x000000202400780c */ /* 0x000fe20000701070 */
[----:B------:R-:W-:Y:S01]  /*1aa0*/  UIADD3 UR16, UPT, UPT, UR8, 0xc000, URZ ;  /* 0x0000c00008107890 */ /* 0x000fe2000fffe0ff */
[----:B------:R-:W-:-:S05]  /*1ab0*/  UMOV UR18, UR6 ;  /* 0x0000000600127c82 */ /* 0x000fca0008000000 */
[----:B------:R-:W-:Y:S01]  /*1ac0*/  VOTEU.ANY UP0, P1 ;  /* 0x0000000000ff7886 */ /* 0x000fe20000800100 */
[----:B------:R2:W-:Y:S01]  /*1ad0*/  @!P3 SYNCS.ARRIVE.TRANS64 RZ, [UR8+0x18000], R2 ;  /* 0x01800002ffffb9a7 */ /* 0x0005e20008000008 */
[----:B------:R3:W-:Y:S06]  /*1ae0*/  MEMBAR.ALL.CTA ;  /* 0x0000000000007992 */ /* 0x0007ec0000008000 */
[----:B---3--:R-:W3:Y:S01]  /*1af0*/  FENCE.VIEW.ASYNC.S ;  /* 0x00000000000073c6 */ /* 0x008ee20000000000 */
[----:B------:R-:W-:Y:S01]  /*1b00*/  @UP0 UIADD3 UR21, UPT, UPT, UR8, 0x18000, URZ ;  /* 0x0001800008150890 */ /* 0x000fe2000fffe0ff */
[----:B---3--:R-:W-:Y:S01]  /*1b10*/  VOTEU.ANY UP0, P1 ;  /* 0x0000000000ff7886 */ /* 0x008fe20000800100 */
[----:B------:R-:W-:Y:S01]  /*1b20*/  VOTEU.ANY UP1, P0 ;  /* 0x0000000000ff7886 */ /* 0x000fe20000020100 */
[----:B------:R-:W-:-:S04]  /*1b30*/  VOTEU.ANY UP2, P0 ;  /* 0x0000000000ff7886 */ /* 0x000fc80000040100 */
[----:B------:R-:W-:Y:S01]  /*1b40*/  @UP1 UIADD3 UR17, UPT, UPT, UR8, 0x18000, URZ ;  /* 0x0001800008111890 */ /* 0x000fe2000fffe0ff */
[----:B------:R-:W-:Y:S01]  /*1b50*/  @UP1 UMOV UR19, URZ ;  /* 0x000000ff00131c82 */ /* 0x000fe20008000000 */
[----:B------:R-:W-:Y:S06]  /*1b60*/  BAR.SYNC.DEFER_BLOCKING 0x0 ;  /* 0x0000000000007b1d */ /* 0x000fec0000010000 */
[----:B------:R2:W-:Y:S01]  /*1b70*/  @UP0 UTMALDG.2D [UR20], [UR10] ;  /* 0x000000140a0005b4 */ /* 0x0005e20008008000 */
[----:B------:R-:W-:Y:S01]  /*1b80*/  UISETP.NE.U32.AND UP0, UPT, UR9, URZ, UPT ;  /* 0x000000ff0900728c */ /* 0x000fe2000bf05070 */
[----:B------:R-:W-:Y:S06]  /*1b90*/  BAR.SYNC.DEFER_BLOCKING 0x0 ;  /* 0x0000000000007b1d */ /* 0x000fec0000010000 */
[----:B------:R2:W-:Y:S02]  /*1ba0*/  @UP2 UTMALDG.2D [UR16], [UR32] ;  /* 0x00000010200025b4 */ /* 0x0005e40008008000 */
[----:B------:R-:W-:Y:S06]  /*1bb0*/  BAR.SYNC.DEFER_BLOCKING 0x0 ;  /* 0x0000000000007b1d */ /* 0x000fec0000010000 */
[----:B------:R-:W3:Y:S02]  /*1bc0*/  SYNCS.PHASECHK.TRANS64.TRYWAIT P0, [UR8+0x18000], RZ ;  /* 0x018000ffff0075a7 */ /* 0x000ee40008001108 */
[----:B--23--:R-:W-:Y:S05]  /*1bd0*/  @!P0 BRA `(.L_x_58) ;  /* 0x0000001000888947 */ /* 0x00cfea0003800000 */
.L_x_74:
[----:B------:R-:W-:Y:S05]  /*1be0*/  BRA.U UP0, `(.L_x_59) ;  /* 0x0000000100c47547 */ /* 0x000fea000b800000 */
[----:B------:R-:W-:Y:S02]  /*1bf0*/  USHF.R.U32.HI UR18, URZ, 0x4, UR16 ;  /* 0x00000004ff127899 */ /* 0x000fe40008011610 */
[----:B------:R-:W-:Y:S02]  /*1c00*/  USHF.R.U32.HI UR16, URZ, 0x4, UR8 ;  /* 0x00000004ff107899 */ /* 0x000fe40008011608 */
[----:B------:R-:W-:Y:S02]  /*1c10*/  USGXT.U32 UR18, UR18, 0xe ;  /* 0x0000000e1212789a */ /* 0x000fe40008000000 */
[----:B------:R-:W-:Y:S02]  /*1c20*/  USGXT.U32 UR16, UR16, 0xe ;  /* 0x0000000e1010789a */ /* 0x000fe40008000000 */
[----:B------:R-:W-:Y:S02]  /*1c30*/  UIADD3 UR58, UP1, UPT, UR18, 0x80, URZ ;  /* 0x00000080123a7890 */ /* 0x000fe4000ff3e0ff */
[----:B------:R-:W-:Y:S01]  /*1c40*/  UIADD3 UR56, UP0, UPT, UR16, 0x2, URZ ;  /* 0x0000000210387890 */ /* 0x000fe2000ff1e0ff */
[----:B------:R-:W-:Y:S01]  /*1c50*/  UMOV UR4, URZ ;  /* 0x000000ff00047c82 */ /* 0x000fe20008000000 */
[----:B------:R-:W-:-:S02]  /*1c60*/  UMOV UR5, URZ ;  /* 0x000000ff00057c82 */ /* 0x000fc40008000000 */
[----:B------:R-:W-:Y:S02]  /*1c70*/  UIADD3.X UR57, UPT, UPT, UR4, 0x40004040, URZ, UP0, !UPT ;  /* 0x4000404004397890 */ /* 0x000fe400087fe4ff */
[----:B------:R-:W-:Y:S02]  /*1c80*/  UIADD3.X UR59, UPT, UPT, UR5, 0x40004040, URZ, UP1, !UPT ;  /* 0x40004040053b7890 */ /* 0x000fe40008ffe4ff */
[----:B------:R-:W-:Y:S02]  /*1c90*/  UIADD3.64 UR4, UPT, UPT, UR56, 0x2, URZ ;  /* 0x0000000238047897 */ /* 0x000fe4000fffe0ff */
[----:B------:R-:W-:Y:S02]  /*1ca0*/  UIADD3.64 UR34, UPT, UPT, UR58, 0x80, URZ ;  /* 0x000000803a227897 */ /* 0x000fe4000fffe0ff */
[----:B------:R-:W-:Y:S02]  /*1cb0*/  UIADD3.64 UR36, UPT, UPT, UR56, 0x4, URZ ;  /* 0x0000000438247897 */ /* 0x000fe4000fffe0ff */
[----:B------:R-:W-:-:S02]  /*1cc0*/  UIADD3.64 UR38, UPT, UPT, UR58, 0x100, URZ ;  /* 0x000001003a267897 */ /* 0x000fc4000fffe0ff */
[----:B------:R-:W-:Y:S02]  /*1cd0*/  UIADD3.64 UR40, UPT, UPT, UR56, 0x1fe, URZ ;  /* 0x000001fe38287897 */ /* 0x000fe4000fffe0ff */
[----:B------:R-:W-:Y:S02]  /*1ce0*/  UIADD3.64 UR42, UPT, UPT, UR58, 0x180, URZ ;  /* 0x000001803a2a7897 */ /* 0x000fe4000fffe0ff */
[----:B------:R-:W-:Y:S02]  /*1cf0*/  UIADD3.64 UR44, UPT, UPT, UR56, 0x200, URZ ;  /* 0x00000200382c7897 */ /* 0x000fe4000fffe0ff */
[----:B------:R-:W-:Y:S02]  /*1d00*/  UIADD3.64 UR46, UPT, UPT, UR58, 0x200, URZ ;  /* 0x000002003a2e7897 */ /* 0x000fe4000fffe0ff */
[----:B------:R-:W-:Y:S02]  /*1d10*/  UIADD3.64 UR48, UPT, UPT, UR56, 0x202, URZ ;  /* 0x0000020238307897 */ /* 0x000fe4000fffe0ff */
[----:B------:R-:W-:Y:S01]  /*1d20*/  UIADD3.64 UR50, UPT, UPT, UR58, 0x280, URZ ;  /* 0x000002803a327897 */ /* 0x000fe2000fffe0ff */
[----:B------:R-:W-:Y:S01]  /*1d30*/  UMOV UR24, 0x0 ;  /* 0x0000000000187882 */ /* 0x000fe20000000000 */
[----:B------:R-:W-:Y:S01]  /*1d40*/  UMOV UR25, 0x4110010 ;  /* 0x0411001000197882 */ /* 0x000fe20000000000 */
[----:B------:R-:W-:Y:S01]  /*1d50*/  UIADD3.64 UR52, UPT, UPT, UR56, 0x204, URZ ;  /* 0x0000020438347897 */ /* 0x000fe2000fffe0ff */
[----:B------:R-:W-:Y:S01]  /*1d60*/  UMOV UR17, 0x40004040 ;  /* 0x4000404000117882 */ /* 0x000fe20000000000 */
[----:B------:R-:W-:Y:S01]  /*1d70*/  UIADD3.64 UR54, UPT, UPT, UR58, 0x300, URZ ;  /* 0x000003003a367897 */ /* 0x000fe2000fffe0ff */
[----:B------:R-:W-:Y:S01]  /*1d80*/  UMOV UR19, 0x40004040 ;  /* 0x4000404000137882 */ /* 0x000fe20000000000 */
[----:B------:R-:W-:Y:S01]  /*1d90*/  UMOV UR20, 0x0 ;  /* 0x0000000000147882 */ /* 0x000fe20000000000 */
[----:B------:R-:W-:Y:S01]  /*1da0*/  UMOV UR21, 0x4110010 ;  /* 0x0411001000157882 */ /* 0x000fe20000000000 */
[----:B------:R-:W-:Y:S01]  /*1db0*/  UMOV UR28, 0x0 ;  /* 0x00000000001c7882 */ /* 0x000fe20000000000 */
[----:B------:R-:W-:Y:S01]  /*1dc0*/  UMOV UR29, 0x4110010 ;  /* 0x04110010001d7882 */ /* 0x000fe20000000000 */
[----:B------:R2:W-:Y:S01]  /*1dd0*/  UTCHMMA gdesc[UR16], gdesc[UR18], tmem[UR12], tmem[UR24], idesc[UR25], !UPT ;  /* 0x00ff1812100075ea */ /* 0x0005e2000f80000c */
[----:B------:R-:W-:Y:S01]  /*1de0*/  UMOV UR26, 0x0 ;  /* 0x00000000001a7882 */ /* 0x000fe20000000000 */
[----:B------:R-:W-:Y:S01]  /*1df0*/  UMOV UR27, 0x4110010 ;  /* 0x04110010001b7882 */ /* 0x000fe20000000000 */
[----:B------:R2:W-:Y:S01]  /*1e00*/  UTCHMMA gdesc[UR56], gdesc[UR58], tmem[UR12], tmem[UR20], idesc[UR21], UPT ;  /* 0x00ff143a380075ea */ /* 0x0005e2000b80000c */
        /* <DEDUP_REMOVED lines=12> */
[----:B------:R2:W-:Y:S01]  /*1ed0*/  UTCHMMA gdesc[UR48], gdesc[UR50], tmem[UR12], tmem[UR62], idesc[UR63], UPT ;  /* 0x00ff3e32300075ea */ /* 0x0005e2000b80000c */
[----:B------:R2:W-:Y:S01]  /*1ee0*/  UTCHMMA gdesc[UR52], gdesc[UR54], tmem[UR12], tmem[UR64], idesc[UR65], UPT ;  /* 0x00ff4036340075ea */ /* 0x0005e2000b80000c */
[----:B------:R-:W-:Y:S01]  /*1ef0*/  NOP ;  /* 0x0000000000007918 */ /* 0x000fe20000000000 */
.L_x_59:
[----:B------:R-:W-:Y:S01]  /*1f00*/  ELECT P0, URZ, PT ;  /* 0x0000000000ff782f */ /* 0x000fe20003800000 */
[----:B--2---:R-:W-:Y:S01]  /*1f10*/  UMOV UR4, UR7 ;  /* 0x0000000700047c82 */ /* 0x004fe20008000000 */
[----:B------:R-:W-:Y:S02]  /*1f20*/  UMOV UR5, URZ ;  /* 0x000000ff00057c82 */ /* 0x000fe40008000000 */
[----:B------:R-:W-:-:S13]  /*1f30*/  ISETP.LT.U32.AND P0, PT, R36, 0x20, P0 ;  /* 0x000000202400780c */ /* 0x000fda0000701070 */
[----:B------:R-:W-:Y:S01]  /*1f40*/  VOTEU.ANY UP0, P0 ;  /* 0x0000000000ff7886 */ /* 0x000fe20000000100 */
[----:B------:R-:W-:Y:S01]  /*1f50*/  VOTEU.ANY UP1, P0 ;  /* 0x0000000000ff7886 */ /* 0x000fe20000020100 */
[----:B------:R-:W-:-:S03]  /*1f60*/  ISETP.GE.U32.AND P0, PT, R6, 0x81, PT ;  /* 0x000000810600780c */ /* 0x000fc60003f06070 */
[----:B------:R-:W-:Y:S02]  /*1f70*/  @UP0 UMOV UR4, UR4 ;  /* 0x0000000400040c82 */ /* 0x000fe40008000000 */
[----:B------:R2:W-:Y:S01]  /*1f80*/  @UP1 UTCBAR [UR4], URZ ;  /* 0x000000ff040013e9 */ /* 0x0005e200080000ff */
[----:B------:R-:W-:Y:S06]  /*1f90*/  BAR.SYNC.DEFER_BLOCKING 0x0 ;  /* 0x0000000000007b1d */ /* 0x000fec0000010000 */
[----:B------:R-:W3:Y:S02]  /*1fa0*/  SYNCS.PHASECHK.TRANS64.TRYWAIT P1, [UR8+0x18020], RZ ;  /* 0x018020ffff0075a7 */ /* 0x000ee40008021108 */
[----:B--23--:R-:W-:Y:S05]  /*1fb0*/  @!P1 BRA `(.L_x_60) ;  /* 0x0000000c009c9947 */ /* 0x00cfea0003800000 */
.L_x_75:
[----:B------:R-:W-:Y:S01]  /*1fc0*/  IMAD.MOV.U32 R2, RZ, RZ, RZ ;  /* 0x000000ffff027224 */ /* 0x000fe200078e00ff */
[----:B------:R-:W-:Y:S06]  /*1fd0*/  @!P0 BRA `(.L_x_57) ;  /* 0x0000000400c88947 */ /* 0x000fec0003800000 */
[----:B------:R-:W2:Y:S01]  /*1fe0*/  LDCU UR34, c[0x0][0x3a0] ;  /* 0x00007400ff2277ac */ /* 0x000ea20008000800 */
[----:B------:R-:W-:Y:S01]  /*1ff0*/  UMOV UR13, 0x1 ;  /* 0x00000001000d7882 */ /* 0x000fe20000000000 */
[----:B------:R-:W-:-:S05]  /*2000*/  UMOV UR7, 0x80 ;  /* 0x0000008000077882 */ /* 0x000fca0000000000 */
.L_x_64:
[----:B------:R-:W-:Y:S01]  /*2010*/  BAR.SYNC.DEFER_BLOCKING 0x0 ;  /* 0x0000000000007b1d */ /* 0x000fe20000010000 */
[----:B------:R-:W-:Y:S01]  /*2020*/  ULEA UR35, UR13, UR8, 0x3 ;  /* 0x000000080d237291 */ /* 0x000fe2000f8e18ff */
[----:B-----5:R-:W-:Y:S01]  /*2030*/  @!P3 IMAD.MOV.U32 R3, RZ, RZ, 0x8000 ;  /* 0x00008000ff03b424 */ /* 0x020fe200078e00ff */
[----:B------:R-:W-:Y:S01]  /*2040*/  ELECT P1, URZ, PT ;  /* 0x0000000000ff782f */ /* 0x000fe20003820000 */
[----:B------:R-:W-:-:S03]  /*2050*/  ULEA UR16, UR13, UR8, 0xe ;  /* 0x000000080d107291 */ /* 0x000fc6000f8e70ff */
[----:B------:R-:W-:Y:S01]  /*2060*/  ISETP.LT.U32.AND P1, PT, R36, 0x40, P1 ;  /* 0x000000402400780c */ /* 0x000fe20000f21070 */
[----:B------:R-:W-:Y:S01]  /*2070*/  ULOP3.LUT UR22, UR9, 0x1, URZ, 0xc0, !UPT ;  /* 0x0000000109167892 */ /* 0x000fe2000f8ec0ff */
[----:B------:R-:W-:-:S03]  /*2080*/  ELECT P0, URZ, PT ;  /* 0x0000000000ff782f */ /* 0x000fc60003800000 */
[----:B------:R-:W-:Y:S02]  /*2090*/  ULEA UR20, UR22, UR16, 0xd ;  /* 0x0000001016147291 */ /* 0x000fe4000f8e68ff */
[----:B------:R-:W-:Y:S01]  /*20a0*/  ULEA UR22, UR22, UR7, 0x6 ;  /* 0x0000000716167291 */ /* 0x000fe2000f8e30ff */
[----:B------:R-:W-:Y:S01]  /*20b0*/  ISETP.LT.U32.AND P0, PT, R36, 0x20, P0 ;  /* 0x000000202400780c */ /* 0x000fe20000701070 */
[----:B------:R-:W-:-:S04]  /*20c0*/  UIADD3 UR4, UPT, UPT, UR16, 0xc000, URZ ;  /* 0x0000c00010047890 */ /* 0x000fc8000fffe0ff */
[----:B------:R-:W-:Y:S01]  /*20d0*/  VOTEU.ANY UP0, P1 ;  /* 0x0000000000ff7886 */ /* 0x000fe20000800100 */
[----:B------:R3:W-:Y:S01]  /*20e0*/  @!P3 SYNCS.ARRIVE.TRANS64 RZ, [UR35+0x18000], R3 ;  /* 0x01800003ffffb9a7 */ /* 0x0007e20008000023 */
[----:B------:R4:W-:Y:S06]  /*20f0*/  MEMBAR.ALL.CTA ;  /* 0x0000000000007992 */ /* 0x0009ec0000008000 */
[----:B----4-:R-:W4:Y:S01]  /*2100*/  FENCE.VIEW.ASYNC.S ;  /* 0x00000000000073c6 */ /* 0x010f220000000000 */
[----:B------:R-:W-:Y:S01]  /*2110*/  @UP0 UIADD3 UR21, UPT, UPT, UR35, 0x18000, URZ ;  /* 0x0001800023150890 */ /* 0x000fe2000fffe0ff */
[----:B----4-:R-:W-:Y:S01]  /*2120*/  VOTEU.ANY UP0, P1 ;  /* 0x0000000000ff7886 */ /* 0x010fe20000800100 */
[----:B------:R-:W-:Y:S01]  /*2130*/  VOTEU.ANY UP1, P0 ;  /* 0x0000000000ff7886 */ /* 0x000fe20000020100 */
[----:B---3--:R-:W-:-:S04]  /*2140*/  IMAD.U32 R3, R2, -0x80000000, RZ ;  /* 0x8000000002037824 */ /* 0x008fc800078e00ff */
[----:B------:R-:W-:Y:S01]  /*2150*/  @UP1 UIADD3 UR5, UPT, UPT, UR35, 0x18000, URZ ;  /* 0x0001800023051890 */ /* 0x000fe2000fffe0ff */
[----:B------:R-:W-:Y:S01]  /*2160*/  VOTEU.ANY UP1, P0 ;  /* 0x0000000000ff7886 */ /* 0x000fe20000020100 */
[----:B------:R-:W-:Y:S06]  /*2170*/  BAR.SYNC.DEFER_BLOCKING 0x0 ;  /* 0x0000000000007b1d */ /* 0x000fec0000010000 */
[----:B------:R3:W-:Y:S01]  /*2180*/  @UP0 UTMALDG.2D [UR20], [UR10] ;  /* 0x000000140a0005b4 */ /* 0x0007e20008008000 */
[----:B------:R-:W-:Y:S01]  /*2190*/  UISETP.NE.U32.AND UP0, UPT, UR9, URZ, UPT ;  /* 0x000000ff0900728c */ /* 0x000fe2000bf05070 */
[----:B------:R-:W-:Y:S06]  /*21a0*/  BAR.SYNC.DEFER_BLOCKING 0x0 ;  /* 0x0000000000007b1d */ /* 0x000fec0000010000 */
[----:B------:R3:W-:Y:S02]  /*21b0*/  @UP1 UTMALDG.2D [UR4], [UR32] ;  /* 0x00000004200015b4 */ /* 0x0007e40008008000 */
[----:B------:R-:W-:Y:S06]  /*21c0*/  BAR.SYNC.DEFER_BLOCKING 0x0 ;  /* 0x0000000000007b1d */ /* 0x000fec0000010000 */
[----:B------:R-:W4:Y:S02]  /*21d0*/  SYNCS.PHASECHK.TRANS64.TRYWAIT P0, [UR35+0x18000], R3 ;  /* 0x01800003ff0075a7 */ /* 0x000f240008001123 */
[----:B---34-:R-:W-:Y:S05]  /*21e0*/  @!P0 BRA `(.L_x_61) ;  /* 0x0000000c001c8947 */ /* 0x018fea0003800000 */
.L_x_76:
        /* <DEDUP_REMOVED lines=8> */
[----:B------:R-:W-:Y:S01]  /*2270*/  UMOV UR5, URZ ;  /* 0x000000ff00057c82 */ /* 0x000fe20008000000 */
[----:B------:R-:W-:-:S02]  /*2280*/  UIADD3.X UR29, UPT, UPT, UR4, 0x40004040, URZ, UP0, !UPT ;  /* 0x40004040041d7890 */ /* 0x000fc400087fe4ff */
[----:B------:R-:W-:Y:S02]  /*2290*/  UIADD3 UR42, UP3, UPT, UR28, 0x2, URZ ;  /* 0x000000021c2a7890 */ /* 0x000fe4000ff7e0ff */
[----:B------:R-:W-:Y:S02]  /*22a0*/  UIADD3.X UR27, UPT, UPT, UR5, 0x40004040, URZ, UP1, !UPT ;  /* 0x40004040051b7890 */ /* 0x000fe40008ffe4ff */
[----:B------:R-:W-:Y:S02]  /*22b0*/  UIADD3 UR44, UP2, UPT, UR26, 0x80, URZ ;  /* 0x000000801a2c7890 */ /* 0x000fe4000ff5e0ff */
[----:B------:R-:W-:Y:S02]  /*22c0*/  UIADD3 UR46, UP6, UPT, UR28, 0x4, URZ ;  /* 0x000000041c2e7890 */ /* 0x000fe4000ffde0ff */
[----:B------:R-:W-:Y:S02]  /*22d0*/  UIADD3 UR48, UP5, UPT, UR26, 0x100, URZ ;  /* 0x000001001a307890 */ /* 0x000fe4000ffbe0ff */
[----:B------:R-:W-:-:S02]  /*22e0*/  UIADD3 UR50, UP1, UPT, UR28, 0x1fe, URZ ;  /* 0x000001fe1c327890 */ /* 0x000fc4000ff3e0ff */
[----:B------:R-:W-:Y:S02]  /*22f0*/  UIADD3 UR52, UP0, UPT, UR26, 0x180, URZ ;  /* 0x000001801a347890 */ /* 0x000fe4000ff1e0ff */
[----:B------:R-:W-:Y:S02]  /*2300*/  UIADD3.X UR43, UPT, UPT, UR29, URZ, URZ, UP3, !UPT ;  /* 0x000000ff1d2b7290 */ /* 0x000fe40009ffe4ff */
[----:B------:R-:W-:Y:S02]  /*2310*/  UIADD3 UR54, UP4, UPT, UR28, 0x200, URZ ;  /* 0x000002001c367890 */ /* 0x000fe4000ff9e0ff */
[----:B------:R-:W-:Y:S02]  /*2320*/  UIADD3 UR56, UP3, UPT, UR26, 0x200, URZ ;  /* 0x000002001a387890 */ /* 0x000fe4000ff7e0ff */
[----:B------:R-:W-:Y:S02]  /*2330*/  UIADD3.X UR45, UPT, UPT, UR27, URZ, URZ, UP2, !UPT ;  /* 0x000000ff1b2d7290 */ /* 0x000fe400097fe4ff */
[----:B------:R-:W-:-:S02]  /*2340*/  UIADD3.X UR47, UPT, UPT, UR29, URZ, URZ, UP6, !UPT ;  /* 0x000000ff1d2f7290 */ /* 0x000fc4000b7fe4ff */
[----:B------:R-:W-:Y:S02]  /*2350*/  UIADD3 UR58, UP2, UPT, UR28, 0x202, URZ ;  /* 0x000002021c3a7890 */ /* 0x000fe4000ff5e0ff */
[----:B------:R-:W-:Y:S02]  /*2360*/  UIADD3 UR60, UP6, UPT, UR26, 0x280, URZ ;  /* 0x000002801a3c7890 */ /* 0x000fe4000ffde0ff */
[----:B------:R-:W-:Y:S02]  /*2370*/  UIADD3.X UR49, UPT, UPT, UR27, URZ, URZ, UP5, !UPT ;  /* 0x000000ff1b317290 */ /* 0x000fe4000affe4ff */
[----:B------:R-:W-:Y:S02]  /*2380*/  UIADD3.X UR51, UPT, UPT, UR29, URZ, URZ, UP1, !UPT ;  /* 0x000000ff1d337290 */ /* 0x000fe40008ffe4ff */
[----:B------:R-:W-:Y:S02]  /*2390*/  UIADD3 UR4, UP5, UPT, UR28, 0x204, URZ ;  /* 0x000002041c047890 */ /* 0x000fe4000ffbe0ff */
[----:B------:R-:W-:-:S02]  /*23a0*/  UIADD3 UR30, UP1, UPT, UR26, 0x300, URZ ;  /* 0x000003001a1e7890 */ /* 0x000fc4000ff3e0ff */
[----:B------:R-:W-:Y:S02]  /*23b0*/  UIADD3.X UR53, UPT, UPT, UR27, URZ, URZ, UP0, !UPT ;  /* 0x000000ff1b357290 */ /* 0x000fe400087fe4ff */
[----:B------:R-:W-:Y:S02]  /*23c0*/  UIADD3.X UR55, UPT, UPT, UR29, URZ, URZ, UP4, !UPT ;  /* 0x000000ff1d377290 */ /* 0x000fe4000a7fe4ff */
[----:B------:R-:W-:Y:S02]  /*23d0*/  UIADD3.X UR57, UPT, UPT, UR27, URZ, URZ, UP3, !UPT ;  /* 0x000000ff1b397290 */ /* 0x000fe40009ffe4ff */
[----:B------:R-:W-:Y:S02]  /*23e0*/  UIADD3.X UR59, UPT, UPT, UR29, URZ, URZ, UP2, !UPT ;  /* 0x000000ff1d3b7290 */ /* 0x000fe400097fe4ff */
[----:B------:R-:W-:Y:S01]  /*23f0*/  UIADD3.X UR61, UPT, UPT, UR27, URZ, URZ, UP6, !UPT ;  /* 0x000000ff1b3d7290 */ /* 0x000fe2000b7fe4ff */
[----:B------:R-:W-:Y:S01]  /*2400*/  UMOV UR16, 0x0 ;  /* 0x0000000000107882 */ /* 0x000fe20000000000 */
[----:B------:R-:W-:Y:S01]  /*2410*/  UMOV UR17, 0x4110010 ;  /* 0x0411001000117882 */ /* 0x000fe20000000000 */
[----:B------:R-:W-:Y:S01]  /*2420*/  UMOV UR21, 0x40004040 ;  /* 0x4000404000157882 */ /* 0x000fe20000000000 */
[----:B------:R-:W-:Y:S01]  /*2430*/  UMOV UR25, 0x40004040 ;  /* 0x4000404000197882 */ /* 0x000fe20000000000 */
[----:B------:R-:W-:Y:S01]  /*2440*/  UIADD3.X UR5, UPT, UPT, UR29, URZ, URZ, UP5, !UPT ;  /* 0x000000ff1d057290 */ /* 0x000fe2000affe4ff */
[----:B------:R3:W-:Y:S01]  /*2450*/  UTCHMMA gdesc[UR20], gdesc[UR24], tmem[UR12], tmem[UR16], idesc[UR17], UPT ;  /* 0x00ff1018140075ea */ /* 0x0007e2000b80000c */
[----:B------:R-:W-:Y:S01]  /*2460*/  UIADD3.X UR31, UPT, UPT, UR27, URZ, URZ, UP1, !UPT ;  /* 0x000000ff1b1f7290 */ /* 0x000fe20008ffe4ff */
[----:B------:R-:W-:Y:S01]  /*2470*/  UMOV UR18, 0x0 ;  /* 0x0000000000127882 */ /* 0x000fe20000000000 */
[----:B------:R-:W-:Y:S01]  /*2480*/  UMOV UR19, 0x4110010 ;  /* 0x0411001000137882 */ /* 0x000fe20000000000 */
[----:B------:R-:W-:Y:S01]  /*2490*/  UMOV UR38, 0x0 ;  /* 0x0000000000267882 */ /* 0x000fe20000000000 */
[----:B------:R-:W-:Y:S01]  /*24a0*/  UMOV UR39, 0x4110010 ;  /* 0x0411001000277882 */ /* 0x000fe20000000000 */
        /* <DEDUP_REMOVED lines=18> */
.L_x_62:
[----:B------:R-:W-:Y:S01]  /*25d0*/  ELECT P0, URZ, PT ;  /* 0x0000000000ff782f */ /* 0x000fe20003800000 */
[----:B---3--:R-:W-:-:S03]  /*25e0*/  UIADD3 UR4, UPT, UPT, UR35, 0x18020, URZ ;  /* 0x0001802023047890 */ /* 0x008fc6000fffe0ff */
[----:B------:R-:W-:Y:S01]  /*25f0*/  ISETP.LT.U32.AND P0, PT, R36, 0x20, P0 ;  /* 0x000000202400780c */ /* 0x000fe20000701070 */
[----:B------:R-:W-:-:S12]  /*2600*/  UMOV UR5, URZ ;  /* 0x000000ff00057c82 */ /* 0x000fd80008000000 */
[----:B------:R-:W-:Y:S01]  /*2610*/  VOTEU.ANY UP0, P0 ;  /* 0x0000000000ff7886 */ /* 0x000fe20000000100 */
[----:B------:R-:W-:-:S04]  /*2620*/  VOTEU.ANY UP1, P0 ;  /* 0x0000000000ff7886 */ /* 0x000fc80000020100 */
[----:B------:R-:W-:Y:S02]  /*2630*/  @UP0 UMOV UR4, UR4 ;  /* 0x0000000400040c82 */ /* 0x000fe40008000000 */
[----:B------:R3:W-:Y:S01]  /*2640*/  @UP1 UTCBAR [UR4], URZ ;  /* 0x000000ff040013e9 */ /* 0x0007e200080000ff */
[----:B------:R-:W-:Y:S06]  /*2650*/  BAR.SYNC.DEFER_BLOCKING 0x0 ;  /* 0x0000000000007b1d */ /* 0x000fec0000010000 */
[----:B------:R-:W4:Y:S02]  /*2660*/  SYNCS.PHASECHK.TRANS64.TRYWAIT P0, [UR35+0x18020], R3 ;  /* 0x01802003ff0075a7 */ /* 0x000f240008001123 */
[----:B---34-:R-:W-:Y:S05]  /*2670*/  @!P0 BRA `(.L_x_63) ;  /* 0x0000000800048947 */ /* 0x018fea0003800000 */
.L_x_77:
[----:B------:R-:W-:Y:S02]  /*2680*/  UIADD3 UR13, UPT, UPT, UR13, 0x1, URZ ;  /* 0x000000010d0d7890 */ /* 0x000fe4000fffe0ff */
[----:B------:R-:W-:Y:S02]  /*2690*/  UIADD3 UR7, UPT, UPT, UR7, 0x80, URZ ;  /* 0x0000008007077890 */ /* 0x000fe4000fffe0ff */
[----:B------:R-:W-:-:S04]  /*26a0*/  UISETP.NE.U32.AND UP0, UPT, UR13, 0x3, UPT ;  /* 0x000000030d00788c */ /* 0x000fc8000bf05070 */
[----:B------:R-:W-:Y:S02]  /*26b0*/  USEL UR13, UR13, URZ, UP0 ;  /* 0x000000ff0d0d7287 */ /* 0x000fe40008000000 */
[----:B------:R-:W-:Y:S02]  /*26c0*/  USEL UR4, URZ, 0x1, UP0 ;  /* 0x00000001ff047887 */ /* 0x000fe40008000000 */
[----:B--2---:R-:W-:-:S04]  /*26d0*/  UISETP.GE.AND UP0, UPT, UR7, UR34, UPT ;  /* 0x000000220700728c */ /* 0x004fc8000bf06270 */
[----:B------:R-:W-:-:S05]  /*26e0*/  LOP3.LUT R2, R2, UR4, RZ, 0x3c, !PT ;  /* 0x0000000402027c12 */ /* 0x000fca000f8e3cff */
[----:B------:R-:W-:Y:S05]  /*26f0*/  BRA.U !UP0, `(.L_x_64) ;  /* 0xfffffff908447547 */ /* 0x000fea000b83ffff */
.L_x_57:
[----:B---34-:R-:W-:Y:S01]  /*2700*/  BAR.SYNC.DEFER_BLOCKING 0x0 ;  /* 0x0000000000007b1d */ /* 0x018fe20000010000 */
[----:B------:R-:W-:-:S05]  /*2710*/  IMAD.SHL.U32 R2, R0, 0x40, RZ ;  /* 0x0000004000027824 */ /* 0x000fca00078e00ff */
[----:B------:R-:W-:Y:S04]  /*2720*/  BSSY.RECONVERGENT B4, `(.L_x_65) ;  /* 0x0000004000047945 */ /* 0x000fe80003800200 */
[----:B------:R-:W-:Y:S05]  /*2730*/  @P3 BRA `(.L_x_66) ;  /* 0x0000000000083947 */ /* 0x000fea0003800000 */
[----:B------:R-:W2:Y:S02]  /*2740*/  SYNCS.CCTL.IV [UR8+0x18000] ;  /* 0x01800000ff0079b1 */ /* 0x000ea40008000008 */
[----:B--2---:R-:W2:Y:S02]  /*2750*/  SYNCS.CCTL.IV [UR8+0x18020] ;  /* 0x01802000ff0079b1 */ /* 0x004ea40008000008 */
.L_x_66:
[----:B------:R-:W-:Y:S05]  /*2760*/  BSYNC.RECONVERGENT B4 ;  /* 0x0000000000047941 */ /* 0x000fea0003800200 */
.L_x_65:
[----:B--2---:R-:W-:Y:S06]  /*2770*/  BAR.SYNC.DEFER_BLOCKING 0x0 ;  /* 0x0000000000007b1d */ /* 0x004fec0000010000 */
[----:B------:R-:W-:Y:S04]  /*2780*/  BSSY.RECONVERGENT B4, `(.L_x_67) ;  /* 0x0000004000047945 */ /* 0x000fe80003800200 */
[----:B------:R-:W-:Y:S05]  /*2790*/  @P3 BRA `(.L_x_68) ;  /* 0x0000000000083947 */ /* 0x000fea0003800000 */
[----:B------:R-:W2:Y:S02]  /*27a0*/  SYNCS.CCTL.IV [UR8+0x18008] ;  /* 0x01800800ff0079b1 */ /* 0x000ea40008000008 */
[----:B--2---:R-:W2:Y:S02]  /*27b0*/  SYNCS.CCTL.IV [UR8+0x18028] ;  /* 0x01802800ff0079b1 */ /* 0x004ea40008000008 */
.L_x_68:
[----:B------:R-:W-:Y:S05]  /*27c0*/  BSYNC.RECONVERGENT B4 ;  /* 0x0000000000047941 */ /* 0x000fea0003800200 */
.L_x_67:
[----:B--2---:R-:W-:Y:S06]  /*27d0*/  BAR.SYNC.DEFER_BLOCKING 0x0 ;  /* 0x0000000000007b1d */ /* 0x004fec0000010000 */
[----:B------:R-:W-:Y:S04]  /*27e0*/  BSSY.RECONVERGENT B4, `(.L_x_69) ;  /* 0x0000004000047945 */ /* 0x000fe80003800200 */
[----:B------:R-:W-:Y:S05]  /*27f0*/  @P3 BRA `(.L_x_70) ;  /* 0x0000000000083947 */ /* 0x000fea0003800000 */
[----:B------:R-:W2:Y:S02]  /*2800*/  SYNCS.CCTL.IV [UR8+0x18010] ;  /* 0x01801000ff0079b1 */ /* 0x000ea40008000008 */
[----:B--2---:R-:W2:Y:S02]  /*2810*/  SYNCS.CCTL.IV [UR8+0x18030] ;  /* 0x01803000ff0079b1 */ /* 0x004ea40008000008 */
.L_x_70:
[----:B------:R-:W-:Y:S05]  /*2820*/  BSYNC.RECONVERGENT B4 ;  /* 0x0000000000047941 */ /* 0x000fea0003800200 */
.L_x_69:
[----:B------:R-:W-:Y:S01]  /*2830*/  USHF.L.U32 UR9, UR9, 0x15, URZ ;  /* 0x0000001509097899 */ /* 0x000fe200080006ff */
[----:B-----5:R-:W-:Y:S01]  /*2840*/  IMAD.SHL.U32 R3, R0, 0x10, RZ ;  /* 0x0000001000037824 */ /* 0x020fe200078e00ff */
[----:B------:R-:W-:Y:S01]  /*2850*/  LOP3.LUT R2, R2, 0x1800, RZ, 0xc0, !PT ;  /* 0x0000180002027812 */ /* 0x000fe200078ec0ff */
[C---:B------:R-:W-:Y:S01]  /*2860*/  IMAD.SHL.U32 R4, R0.reuse, 0x4, RZ ;  /* 0x0000000400047824 */ /* 0x040fe200078e00ff */
[----:B------:R-:W-:Y:S01]  /*2870*/  ULOP3.LUT UR9, UR9, 0x600000, URZ, 0xc0, !UPT ;  /* 0x0060000009097892 */ /* 0x000fe2000f8ec0ff */
[----:B------:R-:W-:Y:S01]  /*2880*/  IMAD.SHL.U32 R0, R0, 0x80, RZ ;  /* 0x0000008000007824 */ /* 0x000fe200078e00ff */
[----:B------:R-:W-:Y:S02]  /*2890*/  LOP3.LUT R3, R2, 0x70, R3, 0xf8, !PT ;  /* 0x0000007002037812 */ /* 0x000fe400078ef803 */
[----:B------:R-:W-:Y:S01]  /*28a0*/  ELECT P0, URZ, PT ;  /* 0x0000000000ff782f */ /* 0x000fe20003800000 */
[----:B------:R-:W-:Y:S01]  /*28b0*/  UIADD3 UR9, UPT, UPT, UR12, UR9, URZ ;  /* 0x000000090c097290 */ /* 0x000fe2000fffe0ff */
[----:B------:R-:W-:Y:S01]  /*28c0*/  LOP3.LUT R3, R3, 0x40, R4, 0x78, !PT ;  /* 0x0000004003037812 */ /* 0x000fe200078e7804 */
[----:B------:R-:W-:Y:S01]  /*28d0*/  UMOV UR10, UR23 ;  /* 0x00000017000a7c82 */ /* 0x000fe20008000000 */
[----:B------:R-:W-:-:S02]  /*28e0*/  ISETP.LT.U32.AND P0, PT, R36, 0x20, P0 ;  /* 0x000000202400780c */ /* 0x000fc40000701070 */
[----:B------:R-:W-:-:S04]  /*28f0*/  LOP3.LUT R0, R3, 0x780, R0, 0xf8, !PT ;  /* 0x0000078003007812 */ /* 0x000fc800078ef800 */
[----:B------:R-:W-:Y:S01]  /*2900*/  LDTM.16dp32bit_t0_t15.x32 R4, tmem[UR9] ;  /* 0x00000009000479ee */ /* 0x000fe20008a80000 */
[----:B------:R-:W3:Y:S01]  /*2910*/  LDTM.16dp32bit_t16_t31.x32 R4, tmem[UR9+0x20] ;  /* 0x00002009000479ee */ /* 0x000ee20008aa0000 */
[C---:B------:R-:W-:Y:S01]  /*2920*/  LOP3.LUT R2, R0.reuse, 0x10, RZ, 0x3c, !PT ;  /* 0x0000001000027812 */ /* 0x040fe200078e3cff */
[----:B------:R-:W-:Y:S01]  /*2930*/  NOP ;  /* 0x0000000000007918 */ /* 0x000fe20000000000 */
[----:B------:R-:W-:Y:S01]  /*2940*/  LOP3.LUT R3, R0, 0x20, RZ, 0x3c, !PT ;  /* 0x0000002000037812 */ /* 0x000fe200078e3cff */
[----:B------:R-:W-:Y:S02]  /*2950*/  UMOV UR9, UR6 ;  /* 0x0000000600097c82 */ /* 0x000fe40008000000 */
[----:B---3--:R-:W-:Y:S01]  /*2960*/  VOTEU.ANY UP1, P0 ;  /* 0x0000000000ff7886 */ /* 0x008fe20000020100 */
[----:B------:R-:W-:Y:S01]  /*2970*/  VOTEU.ANY UP0, P0 ;  /* 0x0000000000ff7886 */ /* 0x000fe20000000100 */
[----:B------:R-:W-:Y:S02]  /*2980*/  F2FP.F16.F32.PACK_AB R4, R5, R4 ;  /* 0x000000040504723e */ /* 0x000fe400000000ff */
[----:B------:R-:W-:-:S02]  /*2990*/  F2FP.F16.F32.PACK_AB R5, R7, R6 ;  /* 0x000000060705723e */ /* 0x000fc400000000ff */
[----:B------:R-:W-:Y:S02]  /*29a0*/  F2FP.F16.F32.PACK_AB R12, R13, R12 ;  /* 0x0000000c0d0c723e */ /* 0x000fe400000000ff */
[----:B------:R-:W-:Y:S02]  /*29b0*/  F2FP.F16.F32.PACK_AB R6, R9, R8 ;  /* 0x000000080906723e */ /* 0x000fe400000000ff */
[----:B------:R-:W-:Y:S02]  /*29c0*/  F2FP.F16.F32.PACK_AB R7, R11, R10 ;  /* 0x0000000a0b07723e */ /* 0x000fe400000000ff */
[----:B------:R-:W-:Y:S02]  /*29d0*/  F2FP.F16.F32.PACK_AB R13, R15, R14 ;  /* 0x0000000e0f0d723e */ /* 0x000fe400000000ff */
[----:B------:R-:W-:Y:S01]  /*29e0*/  F2FP.F16.F32.PACK_AB R20, R21, R20 ;  /* 0x000000141514723e */ /* 0x000fe200000000ff */
[----:B--2---:R2:W-:Y:S01]  /*29f0*/  STS.128 [R0+UR8], R4 ;  /* 0x0000000400007988 */ /* 0x0045e20008000c08 */
[----:B------:R-:W-:-:S02]  /*2a00*/  F2FP.F16.F32.PACK_AB R14, R17, R16 ;  /* 0x00000010110e723e */ /* 0x000fc400000000ff */
[----:B------:R-:W-:Y:S02]  /*2a10*/  F2FP.F16.F32.PACK_AB R15, R19, R18 ;  /* 0x00000012130f723e */ /* 0x000fe400000000ff */
[----:B------:R-:W-:Y:S02]  /*2a20*/  F2FP.F16.F32.PACK_AB R21, R23, R22 ;  /* 0x000000161715723e */ /* 0x000fe400000000ff */
[----:B------:R-:W-:Y:S01]  /*2a30*/  F2FP.F16.F32.PACK_AB R28, R29, R28 ;  /* 0x0000001c1d1c723e */ /* 0x000fe200000000ff */
[----:B------:R2:W-:Y:S01]  /*2a40*/  STS.128 [R2+UR8], R12 ;  /* 0x0000000c02007988 */ /* 0x0005e20008000c08 */
[----:B------:R-:W-:Y:S02]  /*2a50*/  F2FP.F16.F32.PACK_AB R22, R25, R24 ;  /* 0x000000181916723e */ /* 0x000fe400000000ff */
[----:B------:R-:W-:Y:S02]  /*2a60*/  F2FP.F16.F32.PACK_AB R23, R27, R26 ;  /* 0x0000001a1b17723e */ /* 0x000fe400000000ff */
[----:B------:R-:W-:-:S02]  /*2a70*/  F2FP.F16.F32.PACK_AB R29, R31, R30 ;  /* 0x0000001e1f1d723e */ /* 0x000fc400000000ff */
[----:B------:R-:W-:Y:S01]  /*2a80*/  F2FP.F16.F32.PACK_AB R30, R33, R32 ;  /* 0x00000020211e723e */ /* 0x000fe200000000ff */
[----:B------:R2:W-:Y:S01]  /*2a90*/  STS.128 [R3+UR8], R20 ;  /* 0x0000001403007988 */ /* 0x0005e20008000c08 */
[----:B------:R-:W-:Y:S02]  /*2aa0*/  F2FP.F16.F32.PACK_AB R31, R35, R34 ;  /* 0x00000022231f723e */ /* 0x000fe400000000ff */
[----:B------:R-:W-:-:S05]  /*2ab0*/  LOP3.LUT R8, R0, 0x30, RZ, 0x3c, !PT ;  /* 0x0000003000087812 */ /* 0x000fca00078e3cff */
[----:B------:R2:W-:Y:S01]  /*2ac0*/  STS.128 [R8+UR8], R28 ;  /* 0x0000001c08007988 */ /* 0x0005e20008000c08 */
[----:B------:R3:W-:Y:S06]  /*2ad0*/  MEMBAR.ALL.CTA ;  /* 0x0000000000007992 */ /* 0x0007ec0000008000 */
[----:B---3--:R-:W3:Y:S02]  /*2ae0*/  FENCE.VIEW.ASYNC.S ;  /* 0x00000000000073c6 */ /* 0x008ee40000000000 */
[----:B---3--:R-:W-:Y:S06]  /*2af0*/  BAR.SYNC.DEFER_BLOCKING 0x0 ;  /* 0x0000000000007b1d */ /* 0x008fec0000010000 */
[----:B------:R2:W-:Y:S01]  /*2b00*/  @UP1 UTMASTG.2D [UR8], [UR14] ;  /* 0x000000080e0013b5 */ /* 0x0005e20008008000 */
[----:B------:R0:W-:Y:S01]  /*2b10*/  UTMACMDFLUSH ;  /* 0x00000000000079b7 */ /* 0x0001e20000000000 */
[----:B------:R-:W-:-:S04]  /*2b20*/  DEPBAR.LE SB0, 0x0 ;  /* 0x000080000000791a */ /* 0x000fc80000000000 */
[----:B------:R-:W-:Y:S08]  /*2b30*/  BAR.SYNC.DEFER_BLOCKING 0x0 ;  /* 0x0000000000007b1d */ /* 0x000ff00000010000 */
[----:B------:R-:W-:Y:S06]  /*2b40*/  BAR.SYNC.DEFER_BLOCKING 0x0 ;  /* 0x0000000000007b1d */ /* 0x000fec0000010000 */
[----:B--2---:R-:W-:Y:S05]  /*2b50*/  @P2 BRA `(.L_x_71) ;  /* 0x0000000000a02947 */ /* 0x004fea0003800000 */
[----:B------:R-:W2:Y:S01]  /*2b60*/  S2UR UR5, SR_CgaCtaId ;  /* 0x00000000000579c3 */ /* 0x000ea20000008800 */
[----:B------:R-:W-:Y:S01]  /*2b70*/  NOP ;  /* 0x0000000000007918 */ /* 0x000fe20000000000 */
[----:B------:R-:W-:Y:S01]  /*2b80*/  UMOV UR4, 0x50 ;  /* 0x0000005000047882 */ /* 0x000fe20000000000 */
[----:B------:R-:W-:Y:S02]  /*2b90*/  IMAD.U32 R0, RZ, RZ, UR12 ;  /* 0x0000000cff007e24 */ /* 0x000fe4000f8e00ff */
[----:B------:R-:W-:Y:S02]  /*2ba0*/  IMAD.MOV.U32 R3, RZ, RZ, 0x3 ;  /* 0x00000003ff037424 */ /* 0x000fe400078e00ff */
[----:B------:R-:W-:Y:S01]  /*2bb0*/  IMAD.MOV.U32 R7, RZ, RZ, 0x1 ;  /* 0x00000001ff077424 */ /* 0x000fe200078e00ff */
[----:B------:R-:W-:-:S04]  /*2bc0*/  LOP3.LUT R0, R0, 0xffff, RZ, 0xc0, !PT ;  /* 0x0000ffff00007812 */ /* 0x000fc800078ec0ff */
[----:B------:R-:W-:-:S05]  /*2bd0*/  SHF.R.U32.HI R0, RZ, 0x5, R0 ;  /* 0x00000005ff007819 */ /* 0x000fca0000011600 */
[----:B------:R-:W-:Y:S01]  /*2be0*/  VIADD R2, R0, 0x10 ;  /* 0x0000001000027836 */ /* 0x000fe20000000000 */
[----:B------:R-:W-:Y:S01]  /*2bf0*/  SHF.L.U32 R0, R3, R0, RZ ;  /* 0x0000000003007219 */ /* 0x000fe200000006ff */
[----:B--2---:R-:W-:-:S03]  /*2c00*/  ULEA UR6, UR5, UR4, 0x18 ;  /* 0x0000000405067291 */ /* 0x004fc6000f8ec0ff */
[----:B------:R-:W-:-:S04]  /*2c10*/  SHF.L.U32 R3, R7, R2, RZ ;  /* 0x0000000207037219 */ /* 0x000fc800000006ff */
[----:B------:R-:W-:Y:S02]  /*2c20*/  LOP3.LUT R0, R3, R0, RZ, 0xfc, !PT ;  /* 0x0000000003007212 */ /* 0x000fe400078efcff */
[----:B------:R-:W2:Y:S02]  /*2c30*/  LDS R5, [UR6] ;  /* 0x00000006ff057984 */ /* 0x000ea40008000800 */
[C---:B------:R-:W-:Y:S02]  /*2c40*/  LOP3.LUT R2, R0.reuse, 0xffff, RZ, 0xc0, !PT ;  /* 0x0000ffff00027812 */ /* 0x040fe400078ec0ff */
[----:B--2---:R-:W-:-:S04]  /*2c50*/  LOP3.LUT R3, R0, 0xffff, R5, 0x80, !PT ;  /* 0x0000ffff00037812 */ /* 0x004fc800078e8005 */
[----:B------:R-:W-:-:S13]  /*2c60*/  ISETP.NE.AND P0, PT, R3, R2, PT ;  /* 0x000000020300720c */ /* 0x000fda0003f05270 */
[----:B------:R-:W-:Y:S05]  /*2c70*/  @P0 BRA `(.L_x_72) ;  /* 0x0000000000500947 */ /* 0x000fea0003800000 */
[----:B------:R-:W-:Y:S02]  /*2c80*/  SHF.R.U32.HI R5, RZ, 0x10, R5 ;  /* 0x00000010ff057819 */ /* 0x000fe40000011605 */
[----:B------:R-:W-:-:S04]  /*2c90*/  SHF.R.U32.HI R2, RZ, 0x10, R0 ;  /* 0x00000010ff027819 */ /* 0x000fc80000011600 */
[----:B------:R-:W-:-:S04]  /*2ca0*/  LOP3.LUT R5, R5, R2, RZ, 0xc0, !PT ;  /* 0x0000000205057212 */ /* 0x000fc800078ec0ff */
[----:B------:R-:W-:-:S13]  /*2cb0*/  ISETP.NE.AND P0, PT, R5, R2, PT ;  /* 0x000000020500720c */ /* 0x000fda0003f05270 */
[----:B------:R-:W-:Y:S05]  /*2cc0*/  @P0 BRA `(.L_x_73) ;  /* 0x0000000000300947 */ /* 0x000fea0003800000 */
[----:B------:R-:W-:Y:S01]  /*2cd0*/  R2UR UR4, R0 ;  /* 0x00000000000472ca */ /* 0x000fe200000e0000 */
[----:B------:R-:W-:Y:S01]  /*2ce0*/  VOTEU.ANY UR5, UPT, PT ;  /* 0x0000000000057886 */ /* 0x000fe200038e0100 */
[----:B------:R-:W2:Y:S01]  /*2cf0*/  S2R R0, SR_LANEID ;  /* 0x0000000000007919 */ /* 0x000ea20000000000 */
[----:B------:R-:W-:-:S10]  /*2d00*/  UFLO.U32 UR5, UR5 ;  /* 0x00000005000572bd */ /* 0x000fd400080e0000 */
[----:B------:R-:W-:-:S06]  /*2d10*/  ULOP3.LUT UR4, URZ, UR4, URZ, 0x33, !UPT ;  /* 0x00000004ff047292 */ /* 0x000fcc000f8e33ff */
[----:B------:R-:W-:-:S04]  /*2d20*/  IMAD.U32 R2, RZ, RZ, UR4 ;  /* 0x00000004ff027e24 */ /* 0x000fc8000f8e00ff */
[----:B------:R-:W3:Y:S02]  /*2d30*/  REDUX UR7, R2 ;  /* 0x00000000020773c4 */ /* 0x000ee40000000000 */
[----:B------:R4:W-:Y:S01]  /*2d40*/  UTCATOMSWS.AND URZ, UR4 ;  /* 0x0000000400ff79e3 */ /* 0x0009e20008000000 */
[----:B--2---:R-:W-:Y:S01]  /*2d50*/  ISETP.EQ.U32.AND P0, PT, R0, UR5, PT ;  /* 0x0000000500007c0c */ /* 0x004fe2000bf02070 */
[----:B---3--:R-:W-:-:S12]  /*2d60*/  IMAD.U32 R0, RZ, RZ, UR7 ;  /* 0x00000007ff007e24 */ /* 0x008fd8000f8e00ff */
[----:B------:R4:W-:Y:S01]  /*2d70*/  @P0 ATOMS.AND RZ, [UR6], R0 ;  /* 0x00000000ffff098c */ /* 0x0009e2000a800006 */
[----:B------:R-:W-:Y:S05]  /*2d80*/  BRA `(.L_x_71) ;  /* 0x0000000000147947 */ /* 0x000fea0003800000 */
.L_x_73:
[----:B------:R-:W-:-:S07]  /*2d90*/  MOV R2, 0x2db0 ;  /* 0x00002db000027802 */ /* 0x000fce0000000f00 */
[----:B-1----:R-:W-:Y:S05]  /*2da0*/  CALL.REL.NOINC `($__internal_0_$__cuda_sm10x_tcgen05_guardrail_trap_col_being_dealloced_not_returned_by_alloc) ;  /* 0x0000000000447944 */ /* 0x002fea0003c00000 */
[----:B------:R-:W-:Y:S05]  /*2db0*/  BRA `(.L_x_71) ;  /* 0x0000000000087947 */ /* 0x000fea0003800000 */
.L_x_72:
[----:B------:R-:W-:-:S07]  /*2dc0*/  MOV R2, 0x2de0 ;  /* 0x00002de000027802 */ /* 0x000fce0000000f00 */
[----:B-1----:R-:W-:Y:S05]  /*2dd0*/  CALL.REL.NOINC `($__internal_2_$__cuda_sm10x_tcgen05_guardrail_trap_unallocated_columns_being_dealloced) ;  /* 0x0000000000507944 */ /* 0x002fea0003c00000 */
.L_x_71:
[----:B------:R-:W-:Y:S01]  /*2de0*/  NOP ;  /* 0x0000000000007918 */ /* 0x000fe20000000000 */
[----:B----4-:R-:W-:Y:S05]  /*2df0*/  EXIT ;  /* 0x000000000000794d */ /* 0x010fea0003800000 */
.L_x_58:
[----:B------:R-:W2:Y:S02]  /*2e00*/  SYNCS.PHASECHK.TRANS64.TRYWAIT P0, [UR8+0x18000], RZ ;  /* 0x018000ffff0075a7 */ /* 0x000ea40008001108 */
[----:B--2---:R-:W-:Y:S05]  /*2e10*/  @!P0 BRA `(.L_x_58) ;  /* 0xfffffffc00f88947 */ /* 0x004fea000383ffff */
[----:B------:R-:W-:Y:S05]  /*2e20*/  BRA `(.L_x_74) ;  /* 0xffffffec006c7947 */ /* 0x000fea000383ffff */
.L_x_60:
[----:B------:R-:W2:Y:S02]  /*2e30*/  SYNCS.PHASECHK.TRANS64.TRYWAIT P1, [UR8+0x18020], RZ ;  /* 0x018020ffff0075a7 */ /* 0x000ea40008021108 */
[----:B--2---:R-:W-:Y:S05]  /*2e40*/  @!P1 BRA `(.L_x_60) ;  /* 0xfffffffc00f89947 */ /* 0x004fea000383ffff */
[----:B------:R-:W-:Y:S05]  /*2e50*/  BRA `(.L_x_75) ;  /* 0xfffffff000587947 */ /* 0x000fea000383ffff */
.L_x_61:
[----:B------:R-:W3:Y:S02]  /*2e60*/  SYNCS.PHASECHK.TRANS64.TRYWAIT P0, [UR35+0x18000], R3 ;  /* 0x01800003ff0075a7 */ /* 0x000ee40008001123 */
[----:B---3--:R-:W-:Y:S05]  /*2e70*/  @!P0 BRA `(.L_x_61) ;  /* 0xfffffffc00f88947 */ /* 0x008fea000383ffff */
[----:B------:R-:W-:Y:S05]  /*2e80*/  BRA `(.L_x_76) ;  /* 0xfffffff000d87947 */ /* 0x000fea000383ffff */
.L_x_63:
[----:B------:R-:W3:Y:S02]  /*2e90*/  SYNCS.PHASECHK.TRANS64.TRYWAIT P0, [UR35+0x18020], R3 ;  /* 0x01802003ff0075a7 */ /* 0x000ee40008001123 */
[----:B---3--:R-:W-:Y:S05]  /*2ea0*/  @!P0 BRA `(.L_x_63) ;  /* 0xfffffffc00f88947 */ /* 0x008fea000383ffff */
[----:B------:R-:W-:Y:S05]  /*2eb0*/  BRA `(.L_x_77) ;  /* 0xfffffff400f07947 */ /* 0x000fea000383ffff */
        .weak           $__internal_0_$__cuda_sm10x_tcgen05_guardrail_trap_col_being_dealloced_not_returned_by_alloc
        .type           $__internal_0_$__cuda_sm10x_tcgen05_guardrail_trap_col_being_dealloced_not_returned_by_alloc,@function
        .size           $__internal_0_$__cuda_sm10x_tcgen05_guardrail_trap_col_being_dealloced_not_returned_by_alloc,($__internal_1_$__cuda_sm10x_tcgen05_guardrail_trap_phase_invalid_during_alloc - $__internal_0_$__cuda_sm10x_tcgen05_guardrail_trap_col_being_dealloced_not_returned_by_alloc)
$__internal_0_$__cuda_sm10x_tcgen05_guardrail_trap_col_being_dealloced_not_returned_by_alloc:
[----:B------:R-:W-:Y:S05]  /*2ec0*/  BPT.TRAP 0x1 ;  /* 0x000000040000795c */ /* 0x000fea0000300000 */
[----:B------:R-:W-:-:S04]  /*2ed0*/  IMAD.MOV.U32 R3, RZ, RZ, 0x0 ;  /* 0x00000000ff037424 */ /* 0x000fc800078e00ff */
[----:B------:R-:W-:Y:S05]  /*2ee0*/  RET.REL.NODEC R2 `(gluon_tcgen05) ;  /* 0xffffffd002447950 */ /* 0x000fea0003c3ffff */
        .weak           $__internal_1_$__cuda_sm10x_tcgen05_guardrail_trap_phase_invalid_during_alloc
        .type           $__internal_1_$__cuda_sm10x_tcgen05_guardrail_trap_phase_invalid_during_alloc,@function
        .size           $__internal_1_$__cuda_sm10x_tcgen05_guardrail_trap_phase_invalid_during_alloc,($__internal_2_$__cuda_sm10x_tcgen05_guardrail_trap_unallocated_columns_being_dealloced - $__internal_1_$__cuda_sm10x_tcgen05_guardrail_trap_phase_invalid_during_alloc)
$__internal_1_$__cuda_sm10x_tcgen05_guardrail_trap_phase_invalid_during_alloc:
[----:B------:R-:W-:Y:S05]  /*2ef0*/  BPT.TRAP 0x1 ;  /* 0x000000040000795c */ /* 0x000fea0000300000 */
[----:B------:R-:W-:-:S04]  /*2f00*/  IMAD.MOV.U32 R3, RZ, RZ, 0x0 ;  /* 0x00000000ff037424 */ /* 0x000fc800078e00ff */
[----:B------:R-:W-:Y:S05]  /*2f10*/  RET.REL.NODEC R2 `(gluon_tcgen05) ;  /* 0xffffffd002387950 */ /* 0x000fea0003c3ffff */
        .weak           $__internal_2_$__cuda_sm10x_tcgen05_guardrail_trap_unallocated_columns_being_dealloced
        .type           $__internal_2_$__cuda_sm10x_tcgen05_guardrail_trap_unallocated_columns_being_dealloced,@function
        .size           $__internal_2_$__cuda_sm10x_tcgen05_guardrail_trap_unallocated_columns_being_dealloced,(.L_x_81 - $__internal_2_$__cuda_sm10x_tcgen05_guardrail_trap_unallocated_columns_being_dealloced)
$__internal_2_$__cuda_sm10x_tcgen05_guardrail_trap_unallocated_columns_being_dealloced:
[----:B------:R-:W-:Y:S05]  /*2f20*/  BPT.TRAP 0x1 ;  /* 0x000000040000795c */ /* 0x000fea0000300000 */
[----:B------:R-:W-:-:S04]  /*2f30*/  IMAD.MOV.U32 R3, RZ, RZ, 0x0 ;  /* 0x00000000ff037424 */ /* 0x000fc800078e00ff */
[----:B------:R-:W-:Y:S05]  /*2f40*/  RET.REL.NODEC R2 `(gluon_tcgen05) ;  /* 0xffffffd0022c7950 */ /* 0x000fea0003c3ffff */
.L_x_78:
[----:B------:R-:W-:-:S00]  /*2f50*/  BRA `(.L_x_78) ;  /* 0xfffffffc00fc7947 */ /* 0x000fc0000383ffff */
[----:B------:R-:W-:-:S00]  /*2f60*/  NOP ;  /* 0x0000000000007918 */ /* 0x000fc00000000000 */
        /* <DEDUP_REMOVED lines=9> */
.L_x_81:


//--------------------- .nv.shared.gluon_tcgen05  --------------------------
	.section	.nv.shared.gluon_tcgen05,"aw",@nobits
	.sectionflags	@""
	.align	16
	.zero		1024


//--------------------- .nv.shared.reserved.0     --------------------------
	.section	.nv.shared.reserved.0,"aw",@nobits
	.align	8
	.weak		__nv_reservedSMEM_offset_0_alias
	.size		__nv_reservedSMEM_offset_0_alias, 0, 64
	.other		__nv_reservedSMEM_offset_0_alias,@"STO_CUDA_RESERVED_SHARED STV_DEFAULT"
__nv_reservedSMEM_offset_0_alias:
	.zero		0
.nv.shared.reserved.0:
	.zero		64
	.weak		__nv_reservedSMEM_allocation_phase
	.type		__nv_reservedSMEM_allocation_phase,@object
	.size		__nv_reservedSMEM_allocation_phase,(.L_0 - __nv_reservedSMEM_allocation_phase)
__nv_reservedSMEM_allocation_phase:
	.zero		1
.L_0:
	.zero		7
	.weak		__nv_reservedSMEM_devtool_atexit_pc
	.type		__nv_reservedSMEM_devtool_atexit_pc,@object
	.size		__nv_reservedSMEM_devtool_atexit_pc,(__nv_reservedSMEM_allocation_mask - __nv_reservedSMEM_devtool_atexit_pc)
__nv_reservedSMEM_devtool_atexit_pc:
	.zero		8
	.weak		__nv_reservedSMEM_allocation_mask
	.type		__nv_reservedSMEM_allocation_mask,@object
	.size		__nv_reservedSMEM_allocation_mask,(.L_2 - __nv_reservedSMEM_allocation_mask)
__nv_reservedSMEM_allocation_mask:
	.zero		4
.L_2:


//--------------------- .nv.constant0.gluon_tcgen05 --------------------------
	.section	.nv.constant0.gluon_tcgen05,"a",@progbits
	.sectionflags	@""
	.align	4
.nv.constant0.gluon_tcgen05:
	.zero		976


//--------------------- SYMBOLS --------------------------

	.type		.nv.reservedSmem.offset0,@object
	.size		.nv.reservedSmem.offset0,0x4
	.type		.nv.reservedSmem.cap,@object
	.size		.nv.reservedSmem.cap,0x4
